//
// Generated by NVIDIA NVVM Compiler
//
// Compiler Build ID: CL-36424714
// Cuda compilation tools, release 13.0, V13.0.88
// Based on NVVM 20.0.0
//

.version 9.0
.target sm_100
.address_size 64

	// .globl	default_function_kernel0
// _ZZ24default_function_kernel0E15pad_temp_shared has been demoted
// _ZZ24default_function_kernel0E13kernel_shared has been demoted

.visible .entry default_function_kernel0(
	.param .u64 .ptr .align 1 default_function_kernel0_param_0,
	.param .u64 .ptr .align 1 default_function_kernel0_param_1,
	.param .u64 .ptr .align 1 default_function_kernel0_param_2
)
{
	.reg .pred 	%p<521>;
	.reg .b16 	%rs<30>;
	.reg .b32 	%r<2369>;
	.reg .b32 	%f<458>;
	.reg .b64 	%rd<308>;
	// demoted variable
	.shared .align 4 .b8 _ZZ24default_function_kernel0E15pad_temp_shared[24576];
	// demoted variable
	.shared .align 4 .b8 _ZZ24default_function_kernel0E13kernel_shared[20736];
	mov.u32 	%r80, %ctaid.y;
	shl.b32 	%r81, %r80, 1;
	mov.u32 	%r82, %tid.x;
	mul.lo.s32 	%r84, %r82, 10;
	shr.u32 	%r85, %r84, 4;
	and.b32  	%r86, %r85, 3;
	and.b32  	%r87, %r84, 14;
	mov.u32 	%r88, %tid.z;
	mov.u32 	%r89, %tid.y;
	mul.lo.s32 	%r90, %r89, 3136;
	mul.lo.s32 	%r91, %r82, 74;
	shr.u32 	%r92, %r91, 6;
	mad.lo.s32 	%r93, %r88, 6272, %r90;
	mad.lo.s32 	%r94, %r80, 28, %r93;
	add.s32 	%r95, %r94, -15;
	add.s32 	%r96, %r95, %r87;
	shl.b32 	%r97, %r88, 11;
	shl.b32 	%r98, %r89, 10;
	add.s32 	%r99, %r98, %r91;
	add.s32 	%r100, %r99, %r97;
	or.b32  	%r102, %r84, 1;
	mul.lo.s32 	%r103, %r82, 6;
	shl.b32 	%r104, %r82, 2;
	add.s32 	%r105, %r103, %r104;
	shr.u32 	%r106, %r84, 6;
	add.s32 	%r107, %r106, %r82;
	mul.lo.s32 	%r108, %r86, 14;
	and.b32  	%r109, %r102, 15;
	add.s32 	%r110, %r95, %r109;
	mad.lo.s32 	%r111, %r107, 196, %r110;
	add.s32 	%r1, %r111, %r108;
	add.s32 	%r112, %r84, 2;
	shr.u32 	%r113, %r112, 4;
	and.b32  	%r114, %r113, 3;
	and.b32  	%r115, %r112, 14;
	shr.u32 	%r116, %r112, 6;
	add.s32 	%r117, %r116, %r82;
	mul.lo.s32 	%r118, %r114, 14;
	add.s32 	%r119, %r95, %r115;
	mad.lo.s32 	%r120, %r117, 196, %r119;
	add.s32 	%r2, %r120, %r118;
	add.s32 	%r121, %r84, 3;
	shr.u32 	%r122, %r121, 4;
	and.b32  	%r123, %r122, 3;
	shr.u32 	%r124, %r121, 6;
	add.s32 	%r125, %r124, %r82;
	mul.lo.s32 	%r126, %r123, 14;
	and.b32  	%r127, %r121, 15;
	add.s32 	%r128, %r95, %r127;
	mad.lo.s32 	%r129, %r125, 196, %r128;
	add.s32 	%r3, %r129, %r126;
	add.s32 	%r130, %r84, 4;
	shr.u32 	%r131, %r130, 4;
	and.b32  	%r132, %r131, 3;
	and.b32  	%r133, %r130, 14;
	shr.u32 	%r134, %r130, 6;
	add.s32 	%r135, %r134, %r82;
	mul.lo.s32 	%r136, %r132, 14;
	add.s32 	%r137, %r95, %r133;
	mad.lo.s32 	%r138, %r135, 196, %r137;
	add.s32 	%r4, %r138, %r136;
	add.s32 	%r139, %r84, 5;
	shr.u32 	%r140, %r139, 4;
	and.b32  	%r141, %r140, 3;
	shr.u32 	%r142, %r139, 6;
	add.s32 	%r143, %r142, %r82;
	mul.lo.s32 	%r144, %r141, 14;
	and.b32  	%r145, %r139, 15;
	add.s32 	%r146, %r95, %r145;
	mad.lo.s32 	%r147, %r143, 196, %r146;
	add.s32 	%r5, %r147, %r144;
	add.s32 	%r148, %r84, 6;
	shr.u32 	%r149, %r148, 4;
	and.b32  	%r150, %r149, 3;
	and.b32  	%r151, %r148, 14;
	shr.u32 	%r152, %r148, 6;
	add.s32 	%r153, %r152, %r82;
	mul.lo.s32 	%r154, %r150, 14;
	add.s32 	%r155, %r95, %r151;
	mad.lo.s32 	%r156, %r153, 196, %r155;
	add.s32 	%r6, %r156, %r154;
	add.s32 	%r157, %r84, 7;
	shr.u32 	%r158, %r157, 4;
	and.b32  	%r159, %r158, 3;
	and.b32  	%r160, %r103, 14;
	shr.u32 	%r161, %r157, 6;
	add.s32 	%r162, %r161, %r82;
	mul.lo.s32 	%r163, %r159, 14;
	and.b32  	%r164, %r157, 15;
	add.s32 	%r165, %r95, %r164;
	mad.lo.s32 	%r166, %r162, 196, %r165;
	add.s32 	%r7, %r166, %r163;
	add.s32 	%r167, %r84, 8;
	shr.u32 	%r168, %r167, 4;
	and.b32  	%r169, %r168, 3;
	shr.u32 	%r170, %r167, 6;
	add.s32 	%r171, %r170, %r82;
	mul.lo.s32 	%r172, %r169, 14;
	xor.b32  	%r173, %r87, 8;
	add.s32 	%r174, %r95, %r173;
	mad.lo.s32 	%r175, %r171, 196, %r174;
	add.s32 	%r8, %r175, %r172;
	add.s32 	%r176, %r84, 9;
	shr.u32 	%r177, %r176, 4;
	and.b32  	%r178, %r177, 3;
	mul.lo.s32 	%r179, %r82, 12;
	add.s32 	%r180, %r148, %r179;
	and.b32  	%r182, %r180, 14;
	setp.eq.s32 	%p32, %r182, 0;
	shr.u32 	%r183, %r176, 6;
	add.s32 	%r184, %r183, %r82;
	mul.lo.s32 	%r185, %r178, 14;
	and.b32  	%r186, %r176, 15;
	add.s32 	%r187, %r95, %r186;
	mad.lo.s32 	%r188, %r184, 196, %r187;
	add.s32 	%r9, %r188, %r185;
	add.s32 	%r189, %r105, 10;
	shr.u32 	%r190, %r189, 4;
	and.b32  	%r191, %r190, 3;
	and.b32  	%r192, %r189, 14;
	shr.u32 	%r193, %r189, 6;
	add.s32 	%r194, %r193, %r82;
	mul.lo.s32 	%r195, %r194, 196;
	mul.lo.s32 	%r196, %r191, 14;
	add.s32 	%r197, %r95, %r192;
	add.s32 	%r198, %r197, %r195;
	add.s32 	%r10, %r198, %r196;
	add.s32 	%r199, %r105, 11;
	or.b32  	%r200, %r191, %r81;
	setp.eq.s32 	%p33, %r200, 0;
	add.s32 	%r201, %r81, %r191;
	setp.gt.u32 	%p34, %r201, 14;
	add.s32 	%r203, %r130, %r179;
	and.b32  	%r205, %r203, 14;
	setp.eq.s32 	%p35, %r205, 0;
	or.pred  	%p36, %p33, %p35;
	and.b32  	%r206, %r199, 15;
	add.s32 	%r207, %r95, %r206;
	add.s32 	%r208, %r207, %r195;
	add.s32 	%r11, %r208, %r196;
	add.s32 	%r209, %r105, 12;
	shr.u32 	%r210, %r209, 4;
	and.b32  	%r211, %r210, 3;
	and.b32  	%r212, %r209, 14;
	shr.u32 	%r213, %r209, 6;
	add.s32 	%r214, %r213, %r82;
	mul.lo.s32 	%r215, %r214, 196;
	mul.lo.s32 	%r216, %r211, 14;
	add.s32 	%r217, %r95, %r212;
	add.s32 	%r218, %r217, %r215;
	add.s32 	%r12, %r218, %r216;
	add.s32 	%r219, %r105, 13;
	or.b32  	%r220, %r211, %r81;
	setp.eq.s32 	%p37, %r220, 0;
	add.s32 	%r221, %r81, %r211;
	setp.gt.u32 	%p38, %r221, 14;
	add.s32 	%r223, %r112, %r179;
	and.b32  	%r225, %r223, 14;
	setp.eq.s32 	%p39, %r225, 0;
	or.pred  	%p40, %p37, %p39;
	and.b32  	%r226, %r219, 15;
	add.s32 	%r227, %r95, %r226;
	add.s32 	%r228, %r227, %r215;
	add.s32 	%r13, %r228, %r216;
	add.s32 	%r229, %r105, 14;
	shr.u32 	%r230, %r229, 4;
	and.b32  	%r231, %r230, 3;
	and.b32  	%r232, %r229, 14;
	setp.eq.s32 	%p41, %r232, 0;
	shr.u32 	%r233, %r229, 6;
	add.s32 	%r234, %r233, %r82;
	add.s32 	%r235, %r95, %r232;
	mad.lo.s32 	%r236, %r234, 196, %r235;
	mad.lo.s32 	%r14, %r231, 14, %r236;
	add.s32 	%r237, %r105, 15;
	shr.u32 	%r238, %r237, 4;
	and.b32  	%r239, %r238, 3;
	setp.eq.s32 	%p42, %r160, 0;
	shr.u32 	%r240, %r237, 6;
	add.s32 	%r241, %r240, %r82;
	and.b32  	%r242, %r237, 15;
	add.s32 	%r243, %r95, %r242;
	mad.lo.s32 	%r244, %r241, 196, %r243;
	mad.lo.s32 	%r15, %r239, 14, %r244;
	add.s32 	%r245, %r105, 16;
	shr.u32 	%r246, %r245, 4;
	and.b32  	%r247, %r246, 3;
	shr.u32 	%r248, %r245, 6;
	add.s32 	%r249, %r248, %r82;
	mad.lo.s32 	%r250, %r249, 196, %r96;
	mad.lo.s32 	%r16, %r247, 14, %r250;
	add.s32 	%r251, %r105, 17;
	shr.u32 	%r252, %r251, 4;
	and.b32  	%r253, %r252, 3;
	shr.u32 	%r254, %r251, 6;
	add.s32 	%r255, %r254, %r82;
	mad.lo.s32 	%r256, %r255, 196, %r110;
	mad.lo.s32 	%r17, %r253, 14, %r256;
	add.s32 	%r257, %r105, 18;
	shr.u32 	%r258, %r257, 4;
	and.b32  	%r259, %r258, 3;
	shr.u32 	%r260, %r257, 6;
	add.s32 	%r261, %r260, %r82;
	mad.lo.s32 	%r262, %r261, 196, %r119;
	mad.lo.s32 	%r18, %r259, 14, %r262;
	add.s32 	%r263, %r105, 19;
	shr.u32 	%r264, %r263, 4;
	and.b32  	%r265, %r264, 3;
	shr.u32 	%r266, %r263, 6;
	add.s32 	%r267, %r266, %r82;
	mad.lo.s32 	%r268, %r267, 196, %r128;
	mad.lo.s32 	%r19, %r265, 14, %r268;
	add.s32 	%r269, %r105, 20;
	shr.u32 	%r270, %r269, 4;
	and.b32  	%r271, %r270, 3;
	shr.u32 	%r272, %r269, 6;
	add.s32 	%r273, %r272, %r82;
	mad.lo.s32 	%r274, %r273, 196, %r137;
	mad.lo.s32 	%r20, %r271, 14, %r274;
	add.s32 	%r275, %r105, 21;
	shr.u32 	%r276, %r275, 4;
	and.b32  	%r277, %r276, 3;
	shr.u32 	%r278, %r275, 6;
	add.s32 	%r279, %r278, %r82;
	mad.lo.s32 	%r280, %r279, 196, %r146;
	mad.lo.s32 	%r21, %r277, 14, %r280;
	add.s32 	%r281, %r105, 22;
	shr.u32 	%r282, %r281, 4;
	and.b32  	%r283, %r282, 3;
	shr.u32 	%r284, %r281, 6;
	add.s32 	%r285, %r284, %r82;
	mad.lo.s32 	%r286, %r285, 196, %r155;
	mad.lo.s32 	%r22, %r283, 14, %r286;
	add.s32 	%r287, %r105, 23;
	shr.u32 	%r288, %r287, 4;
	and.b32  	%r289, %r288, 3;
	shr.u32 	%r290, %r287, 6;
	add.s32 	%r291, %r290, %r82;
	mad.lo.s32 	%r292, %r291, 196, %r165;
	mad.lo.s32 	%r23, %r289, 14, %r292;
	add.s32 	%r293, %r105, 24;
	shr.u32 	%r294, %r293, 4;
	and.b32  	%r295, %r294, 3;
	shr.u32 	%r296, %r293, 6;
	add.s32 	%r297, %r296, %r82;
	mad.lo.s32 	%r298, %r297, 196, %r174;
	mad.lo.s32 	%r24, %r295, 14, %r298;
	add.s32 	%r299, %r105, 25;
	shr.u32 	%r300, %r299, 4;
	and.b32  	%r301, %r300, 3;
	or.b32  	%r302, %r301, %r81;
	setp.eq.s32 	%p43, %r302, 0;
	add.s32 	%r303, %r81, %r301;
	setp.gt.u32 	%p44, %r303, 14;
	or.pred  	%p45, %p43, %p32;
	shr.u32 	%r305, %r299, 6;
	add.s32 	%r306, %r305, %r82;
	mad.lo.s32 	%r307, %r306, 196, %r187;
	mad.lo.s32 	%r25, %r301, 14, %r307;
	add.s32 	%r308, %r105, 26;
	shr.u32 	%r309, %r308, 4;
	and.b32  	%r310, %r309, 3;
	shr.u32 	%r311, %r308, 6;
	add.s32 	%r312, %r311, %r82;
	mad.lo.s32 	%r313, %r312, 196, %r197;
	mad.lo.s32 	%r26, %r310, 14, %r313;
	add.s32 	%r314, %r105, 27;
	shr.u32 	%r315, %r314, 4;
	and.b32  	%r316, %r315, 3;
	or.b32  	%r317, %r316, %r81;
	setp.eq.s32 	%p46, %r317, 0;
	add.s32 	%r318, %r81, %r316;
	setp.gt.u32 	%p47, %r318, 14;
	or.pred  	%p48, %p46, %p35;
	shr.u32 	%r320, %r314, 6;
	add.s32 	%r321, %r320, %r82;
	mad.lo.s32 	%r322, %r321, 196, %r207;
	mad.lo.s32 	%r27, %r316, 14, %r322;
	add.s32 	%r323, %r105, 28;
	shr.u32 	%r324, %r323, 4;
	and.b32  	%r325, %r324, 3;
	shr.u32 	%r326, %r323, 6;
	add.s32 	%r327, %r326, %r82;
	mad.lo.s32 	%r328, %r327, 196, %r217;
	mad.lo.s32 	%r28, %r325, 14, %r328;
	add.s32 	%r329, %r105, 29;
	shr.u32 	%r330, %r329, 4;
	and.b32  	%r331, %r330, 3;
	or.b32  	%r332, %r331, %r81;
	setp.eq.s32 	%p49, %r332, 0;
	add.s32 	%r333, %r81, %r331;
	setp.gt.u32 	%p50, %r333, 14;
	or.pred  	%p51, %p49, %p39;
	shr.u32 	%r335, %r329, 6;
	add.s32 	%r336, %r335, %r82;
	mad.lo.s32 	%r337, %r336, 196, %r227;
	mad.lo.s32 	%r29, %r331, 14, %r337;
	add.s32 	%r338, %r105, 30;
	shr.u32 	%r339, %r338, 4;
	and.b32  	%r340, %r339, 3;
	shr.u32 	%r341, %r338, 6;
	add.s32 	%r342, %r341, %r82;
	mad.lo.s32 	%r343, %r342, 196, %r235;
	mad.lo.s32 	%r30, %r340, 14, %r343;
	add.s32 	%r344, %r105, 31;
	shr.u32 	%r345, %r344, 4;
	and.b32  	%r346, %r345, 3;
	shl.b32 	%r347, %r82, 6;
	add.s32 	%r348, %r344, %r347;
	shr.u32 	%r349, %r348, 6;
	mad.lo.s32 	%r350, %r349, 196, %r243;
	mad.lo.s32 	%r31, %r346, 14, %r350;
	xor.b32  	%r351, %r86, 2;
	add.s32 	%r352, %r348, 1;
	shr.u32 	%r353, %r352, 6;
	mad.lo.s32 	%r354, %r353, 196, %r96;
	mad.lo.s32 	%r32, %r351, 14, %r354;
	add.s32 	%r355, %r105, 33;
	shr.u32 	%r356, %r355, 4;
	and.b32  	%r357, %r356, 3;
	shr.u32 	%r358, %r355, 6;
	add.s32 	%r359, %r358, %r82;
	mad.lo.s32 	%r360, %r359, 196, %r110;
	mad.lo.s32 	%r33, %r357, 14, %r360;
	add.s32 	%r361, %r105, 34;
	shr.u32 	%r362, %r361, 4;
	and.b32  	%r363, %r362, 3;
	shr.u32 	%r364, %r361, 6;
	add.s32 	%r365, %r364, %r82;
	mad.lo.s32 	%r366, %r365, 196, %r119;
	mad.lo.s32 	%r34, %r363, 14, %r366;
	add.s32 	%r367, %r105, 35;
	shr.u32 	%r368, %r367, 4;
	and.b32  	%r369, %r368, 3;
	shr.u32 	%r370, %r367, 6;
	add.s32 	%r371, %r370, %r82;
	mad.lo.s32 	%r372, %r371, 196, %r128;
	mad.lo.s32 	%r35, %r369, 14, %r372;
	add.s32 	%r373, %r105, 36;
	shr.u32 	%r374, %r373, 4;
	and.b32  	%r375, %r374, 3;
	shr.u32 	%r376, %r373, 6;
	add.s32 	%r377, %r376, %r82;
	mad.lo.s32 	%r378, %r377, 196, %r137;
	mad.lo.s32 	%r36, %r375, 14, %r378;
	add.s32 	%r379, %r105, 37;
	shr.u32 	%r380, %r379, 4;
	and.b32  	%r381, %r380, 3;
	shr.u32 	%r382, %r379, 6;
	add.s32 	%r383, %r382, %r82;
	mad.lo.s32 	%r384, %r383, 196, %r146;
	mad.lo.s32 	%r37, %r381, 14, %r384;
	add.s32 	%r385, %r105, 38;
	shr.u32 	%r386, %r385, 4;
	and.b32  	%r387, %r386, 3;
	shr.u32 	%r388, %r385, 6;
	add.s32 	%r389, %r388, %r82;
	mad.lo.s32 	%r390, %r389, 196, %r155;
	mad.lo.s32 	%r38, %r387, 14, %r390;
	add.s32 	%r391, %r105, 39;
	shr.u32 	%r392, %r391, 4;
	and.b32  	%r393, %r392, 3;
	shr.u32 	%r394, %r391, 6;
	add.s32 	%r395, %r394, %r82;
	mad.lo.s32 	%r396, %r395, 196, %r165;
	mad.lo.s32 	%r39, %r393, 14, %r396;
	add.s32 	%r397, %r105, 40;
	shr.u32 	%r398, %r397, 4;
	and.b32  	%r399, %r398, 3;
	shr.u32 	%r400, %r397, 6;
	add.s32 	%r401, %r400, %r82;
	mad.lo.s32 	%r402, %r401, 196, %r174;
	mad.lo.s32 	%r40, %r399, 14, %r402;
	add.s32 	%r403, %r105, 41;
	shr.u32 	%r404, %r403, 4;
	and.b32  	%r405, %r404, 3;
	or.b32  	%r406, %r405, %r81;
	setp.eq.s32 	%p52, %r406, 0;
	add.s32 	%r407, %r81, %r405;
	setp.gt.u32 	%p53, %r407, 14;
	or.pred  	%p54, %p52, %p32;
	shr.u32 	%r409, %r403, 6;
	add.s32 	%r410, %r409, %r82;
	mad.lo.s32 	%r411, %r410, 196, %r187;
	mad.lo.s32 	%r41, %r405, 14, %r411;
	add.s32 	%r412, %r105, 42;
	shr.u32 	%r413, %r412, 4;
	and.b32  	%r414, %r413, 3;
	shr.u32 	%r415, %r412, 6;
	add.s32 	%r416, %r415, %r82;
	mad.lo.s32 	%r417, %r416, 196, %r197;
	mad.lo.s32 	%r42, %r414, 14, %r417;
	add.s32 	%r418, %r105, 43;
	shr.u32 	%r419, %r418, 4;
	and.b32  	%r420, %r419, 3;
	or.b32  	%r421, %r420, %r81;
	setp.eq.s32 	%p55, %r421, 0;
	add.s32 	%r422, %r81, %r420;
	setp.gt.u32 	%p56, %r422, 14;
	or.pred  	%p57, %p55, %p35;
	shr.u32 	%r424, %r418, 6;
	add.s32 	%r425, %r424, %r82;
	mad.lo.s32 	%r426, %r425, 196, %r207;
	mad.lo.s32 	%r43, %r420, 14, %r426;
	add.s32 	%r427, %r105, 44;
	shr.u32 	%r428, %r427, 4;
	and.b32  	%r429, %r428, 3;
	shr.u32 	%r430, %r427, 6;
	add.s32 	%r431, %r430, %r82;
	mad.lo.s32 	%r432, %r431, 196, %r217;
	mad.lo.s32 	%r44, %r429, 14, %r432;
	add.s32 	%r433, %r105, 45;
	shr.u32 	%r434, %r433, 4;
	and.b32  	%r435, %r434, 3;
	or.b32  	%r436, %r435, %r81;
	setp.eq.s32 	%p58, %r436, 0;
	add.s32 	%r437, %r81, %r435;
	setp.gt.u32 	%p59, %r437, 14;
	or.pred  	%p60, %p58, %p39;
	shr.u32 	%r439, %r433, 6;
	add.s32 	%r440, %r439, %r82;
	mad.lo.s32 	%r441, %r440, 196, %r227;
	mad.lo.s32 	%r45, %r435, 14, %r441;
	add.s32 	%r442, %r105, 46;
	shr.u32 	%r443, %r442, 4;
	and.b32  	%r444, %r443, 3;
	shr.u32 	%r445, %r442, 6;
	add.s32 	%r446, %r445, %r82;
	mad.lo.s32 	%r447, %r446, 196, %r235;
	mad.lo.s32 	%r46, %r444, 14, %r447;
	add.s32 	%r448, %r105, 47;
	shr.u32 	%r449, %r448, 4;
	and.b32  	%r450, %r449, 3;
	shr.u32 	%r451, %r448, 6;
	add.s32 	%r452, %r451, %r82;
	mad.lo.s32 	%r453, %r452, 196, %r243;
	mad.lo.s32 	%r47, %r450, 14, %r453;
	add.s32 	%r454, %r105, 48;
	shr.u32 	%r455, %r454, 4;
	and.b32  	%r456, %r455, 3;
	shr.u32 	%r457, %r454, 6;
	add.s32 	%r458, %r457, %r82;
	mad.lo.s32 	%r459, %r458, 196, %r96;
	mad.lo.s32 	%r48, %r456, 14, %r459;
	add.s32 	%r460, %r105, 49;
	shr.u32 	%r461, %r460, 4;
	and.b32  	%r462, %r461, 3;
	shr.u32 	%r463, %r460, 6;
	add.s32 	%r464, %r463, %r82;
	mad.lo.s32 	%r465, %r464, 196, %r110;
	mad.lo.s32 	%r49, %r462, 14, %r465;
	add.s32 	%r466, %r105, 50;
	shr.u32 	%r467, %r466, 4;
	and.b32  	%r468, %r467, 3;
	shr.u32 	%r469, %r466, 6;
	add.s32 	%r470, %r469, %r82;
	mad.lo.s32 	%r471, %r470, 196, %r119;
	mad.lo.s32 	%r50, %r468, 14, %r471;
	add.s32 	%r472, %r105, 51;
	shr.u32 	%r473, %r472, 4;
	and.b32  	%r474, %r473, 3;
	shr.u32 	%r475, %r472, 6;
	add.s32 	%r476, %r475, %r82;
	mad.lo.s32 	%r477, %r476, 196, %r128;
	mad.lo.s32 	%r51, %r474, 14, %r477;
	add.s32 	%r478, %r105, 52;
	shr.u32 	%r479, %r478, 4;
	and.b32  	%r480, %r479, 3;
	shr.u32 	%r481, %r478, 6;
	add.s32 	%r482, %r481, %r82;
	mad.lo.s32 	%r483, %r482, 196, %r137;
	mad.lo.s32 	%r52, %r480, 14, %r483;
	add.s32 	%r484, %r105, 53;
	shr.u32 	%r485, %r484, 4;
	and.b32  	%r486, %r485, 3;
	shr.u32 	%r487, %r484, 6;
	add.s32 	%r488, %r487, %r82;
	mad.lo.s32 	%r489, %r488, 196, %r146;
	mad.lo.s32 	%r53, %r486, 14, %r489;
	add.s32 	%r490, %r105, 54;
	shr.u32 	%r491, %r490, 4;
	and.b32  	%r492, %r491, 3;
	shr.u32 	%r493, %r490, 6;
	add.s32 	%r494, %r493, %r82;
	mad.lo.s32 	%r495, %r494, 196, %r155;
	mad.lo.s32 	%r54, %r492, 14, %r495;
	add.s32 	%r496, %r105, 55;
	shr.u32 	%r497, %r496, 4;
	and.b32  	%r498, %r497, 3;
	shr.u32 	%r499, %r496, 6;
	add.s32 	%r500, %r499, %r82;
	mad.lo.s32 	%r501, %r500, 196, %r165;
	mad.lo.s32 	%r55, %r498, 14, %r501;
	add.s32 	%r502, %r105, 56;
	shr.u32 	%r503, %r502, 4;
	and.b32  	%r504, %r503, 3;
	shr.u32 	%r505, %r502, 6;
	add.s32 	%r506, %r505, %r82;
	mad.lo.s32 	%r507, %r506, 196, %r174;
	mad.lo.s32 	%r56, %r504, 14, %r507;
	add.s32 	%r508, %r105, 57;
	shr.u32 	%r509, %r508, 4;
	and.b32  	%r510, %r509, 3;
	or.b32  	%r511, %r510, %r81;
	setp.eq.s32 	%p61, %r511, 0;
	add.s32 	%r512, %r81, %r510;
	setp.gt.u32 	%p62, %r512, 14;
	or.pred  	%p63, %p61, %p32;
	shr.u32 	%r514, %r508, 6;
	add.s32 	%r515, %r514, %r82;
	mad.lo.s32 	%r516, %r515, 196, %r187;
	mad.lo.s32 	%r57, %r510, 14, %r516;
	add.s32 	%r517, %r105, 58;
	shr.u32 	%r518, %r517, 4;
	and.b32  	%r519, %r518, 3;
	shr.u32 	%r520, %r517, 6;
	add.s32 	%r521, %r520, %r82;
	mad.lo.s32 	%r522, %r521, 196, %r197;
	mad.lo.s32 	%r58, %r519, 14, %r522;
	add.s32 	%r523, %r105, 59;
	shr.u32 	%r524, %r523, 4;
	and.b32  	%r525, %r524, 3;
	or.b32  	%r526, %r525, %r81;
	setp.eq.s32 	%p64, %r526, 0;
	add.s32 	%r527, %r81, %r525;
	setp.gt.u32 	%p65, %r527, 14;
	or.pred  	%p66, %p64, %p35;
	shr.u32 	%r529, %r523, 6;
	add.s32 	%r530, %r529, %r82;
	mad.lo.s32 	%r531, %r530, 196, %r207;
	mad.lo.s32 	%r59, %r525, 14, %r531;
	add.s32 	%r532, %r105, 60;
	shr.u32 	%r533, %r532, 4;
	and.b32  	%r534, %r533, 3;
	shr.u32 	%r535, %r532, 6;
	add.s32 	%r536, %r535, %r82;
	mad.lo.s32 	%r537, %r536, 196, %r217;
	mad.lo.s32 	%r60, %r534, 14, %r537;
	add.s32 	%r538, %r105, 61;
	shr.u32 	%r539, %r538, 4;
	and.b32  	%r540, %r539, 3;
	or.b32  	%r541, %r540, %r81;
	setp.eq.s32 	%p67, %r541, 0;
	add.s32 	%r542, %r81, %r540;
	setp.gt.u32 	%p68, %r542, 14;
	or.pred  	%p69, %p67, %p39;
	add.s32 	%r544, %r538, %r347;
	shr.u32 	%r545, %r544, 6;
	mad.lo.s32 	%r546, %r545, 196, %r227;
	mad.lo.s32 	%r61, %r540, 14, %r546;
	shl.b32 	%r547, %r88, 5;
	shl.b32 	%r548, %r89, 4;
	add.s32 	%r549, %r547, %r548;
	add.s32 	%r550, %r544, 1;
	shr.u32 	%r551, %r550, 6;
	add.s32 	%r552, %r551, %r549;
	setp.gt.u32 	%p70, %r552, 95;
	shl.b32 	%r553, %r88, 7;
	shl.b32 	%r554, %r89, 6;
	add.s32 	%r555, %r553, %r554;
	shr.u32 	%r556, %r550, 4;
	add.s32 	%r557, %r555, %r556;
	setp.gt.u32 	%p71, %r557, 383;
	setp.gt.u32 	%p72, %r100, 6081;
	setp.gt.u32 	%p73, %r99, 1985;
	setp.gt.u32 	%p74, %r82, 12;
	or.pred  	%p75, %p74, %p73;
	and.b32  	%r559, %r556, 3;
	or.b32  	%r560, %r559, %r81;
	setp.eq.s32 	%p77, %r560, 0;
	add.s32 	%r561, %r81, %r559;
	setp.gt.u32 	%p78, %r561, 14;
	or.pred  	%p79, %p77, %p41;
	mad.lo.s32 	%r563, %r551, 196, %r235;
	mad.lo.s32 	%r62, %r559, 14, %r563;
	add.s32 	%r564, %r544, 2;
	shr.u32 	%r565, %r564, 6;
	add.s32 	%r566, %r565, %r549;
	setp.gt.u32 	%p80, %r566, 95;
	shr.u32 	%r567, %r564, 4;
	add.s32 	%r568, %r555, %r567;
	setp.gt.u32 	%p81, %r568, 383;
	setp.gt.u32 	%p82, %r100, 6080;
	setp.gt.u32 	%p83, %r99, 1984;
	or.pred  	%p84, %p74, %p83;
	and.b32  	%r570, %r567, 3;
	or.b32  	%r571, %r570, %r81;
	setp.eq.s32 	%p86, %r571, 0;
	add.s32 	%r572, %r81, %r570;
	setp.gt.u32 	%p87, %r572, 14;
	or.pred  	%p88, %p86, %p42;
	mad.lo.s32 	%r574, %r565, 196, %r243;
	mad.lo.s32 	%r63, %r570, 14, %r574;
	add.s32 	%r575, %r549, %r92;
	setp.gt.u32 	%p89, %r575, 94;
	shr.u32 	%r576, %r91, 4;
	add.s32 	%r577, %r555, %r576;
	setp.gt.u32 	%p90, %r577, 379;
	setp.gt.u32 	%p91, %r100, 6079;
	setp.gt.u32 	%p92, %r99, 1983;
	or.pred  	%p93, %p74, %p92;
	add.s32 	%r579, %r544, 4;
	shr.u32 	%r580, %r579, 6;
	add.s32 	%r581, %r580, %r549;
	setp.gt.u32 	%p95, %r581, 95;
	shr.u32 	%r582, %r579, 4;
	add.s32 	%r583, %r555, %r582;
	setp.gt.u32 	%p96, %r583, 383;
	setp.gt.u32 	%p97, %r100, 6078;
	setp.gt.u32 	%p98, %r99, 1982;
	or.pred  	%p99, %p74, %p98;
	mad.lo.s32 	%r585, %r580, 196, %r110;
	add.s32 	%r64, %r585, %r108;
	add.s32 	%r586, %r544, 5;
	shr.u32 	%r587, %r586, 6;
	add.s32 	%r588, %r587, %r549;
	setp.gt.u32 	%p101, %r588, 95;
	shr.u32 	%r589, %r586, 4;
	add.s32 	%r590, %r555, %r589;
	setp.gt.u32 	%p102, %r590, 383;
	setp.gt.u32 	%p103, %r100, 6077;
	setp.gt.u32 	%p104, %r99, 1981;
	or.pred  	%p105, %p74, %p104;
	mad.lo.s32 	%r592, %r587, 196, %r119;
	add.s32 	%r65, %r592, %r118;
	add.s32 	%r593, %r544, 6;
	shr.u32 	%r594, %r593, 6;
	add.s32 	%r595, %r594, %r549;
	setp.gt.u32 	%p107, %r595, 95;
	shr.u32 	%r596, %r593, 4;
	add.s32 	%r597, %r555, %r596;
	setp.gt.u32 	%p108, %r597, 383;
	setp.gt.u32 	%p109, %r100, 6076;
	setp.gt.u32 	%p110, %r99, 1980;
	or.pred  	%p111, %p74, %p110;
	mad.lo.s32 	%r599, %r594, 196, %r128;
	add.s32 	%r66, %r599, %r126;
	add.s32 	%r600, %r544, 7;
	shr.u32 	%r601, %r600, 6;
	add.s32 	%r602, %r601, %r549;
	setp.gt.u32 	%p113, %r602, 95;
	shr.u32 	%r603, %r600, 4;
	add.s32 	%r604, %r555, %r603;
	setp.gt.u32 	%p114, %r604, 383;
	setp.gt.u32 	%p115, %r100, 6075;
	setp.gt.u32 	%p116, %r99, 1979;
	or.pred  	%p117, %p74, %p116;
	mad.lo.s32 	%r606, %r601, 196, %r137;
	add.s32 	%r67, %r606, %r136;
	add.s32 	%r607, %r544, 8;
	shr.u32 	%r608, %r607, 6;
	add.s32 	%r609, %r608, %r549;
	setp.gt.u32 	%p119, %r609, 95;
	shr.u32 	%r610, %r607, 4;
	add.s32 	%r611, %r555, %r610;
	setp.gt.u32 	%p120, %r611, 383;
	setp.gt.u32 	%p121, %r100, 6074;
	setp.gt.u32 	%p122, %r99, 1978;
	or.pred  	%p123, %p74, %p122;
	mad.lo.s32 	%r613, %r608, 196, %r146;
	add.s32 	%r68, %r613, %r144;
	add.s32 	%r614, %r544, 9;
	shr.u32 	%r615, %r614, 6;
	add.s32 	%r616, %r615, %r549;
	setp.gt.u32 	%p125, %r616, 95;
	shr.u32 	%r617, %r614, 4;
	add.s32 	%r618, %r555, %r617;
	setp.gt.u32 	%p126, %r618, 383;
	setp.gt.u32 	%p127, %r100, 6073;
	setp.gt.u32 	%p128, %r99, 1977;
	or.pred  	%p129, %p74, %p128;
	mad.lo.s32 	%r620, %r615, 196, %r155;
	add.s32 	%r69, %r620, %r154;
	add.s32 	%r621, %r544, 10;
	shr.u32 	%r622, %r621, 6;
	add.s32 	%r623, %r622, %r549;
	setp.gt.u32 	%p131, %r623, 95;
	shr.u32 	%r624, %r621, 4;
	add.s32 	%r625, %r555, %r624;
	setp.gt.u32 	%p132, %r625, 383;
	setp.gt.u32 	%p133, %r100, 6072;
	setp.gt.u32 	%p134, %r99, 1976;
	or.pred  	%p135, %p74, %p134;
	mad.lo.s32 	%r627, %r622, 196, %r165;
	add.s32 	%r70, %r627, %r163;
	add.s32 	%r628, %r544, 11;
	shr.u32 	%r629, %r628, 6;
	add.s32 	%r630, %r629, %r549;
	setp.gt.u32 	%p137, %r630, 95;
	shr.u32 	%r631, %r628, 4;
	add.s32 	%r632, %r555, %r631;
	setp.gt.u32 	%p138, %r632, 383;
	setp.gt.u32 	%p139, %r100, 6071;
	setp.gt.u32 	%p140, %r99, 1975;
	or.pred  	%p141, %p74, %p140;
	mad.lo.s32 	%r634, %r629, 196, %r174;
	add.s32 	%r71, %r634, %r172;
	add.s32 	%r635, %r544, 12;
	shr.u32 	%r636, %r635, 6;
	add.s32 	%r637, %r636, %r549;
	setp.gt.u32 	%p143, %r637, 95;
	shr.u32 	%r638, %r635, 4;
	add.s32 	%r639, %r555, %r638;
	setp.gt.u32 	%p144, %r639, 383;
	setp.gt.u32 	%p145, %r100, 6070;
	setp.gt.u32 	%p146, %r99, 1974;
	or.pred  	%p147, %p74, %p146;
	mad.lo.s32 	%r641, %r636, 196, %r187;
	add.s32 	%r72, %r641, %r185;
	mul.lo.s32 	%r642, %r82, 62;
	mad.lo.s32 	%r643, %r89, 864, %r642;
	mad.lo.s32 	%r644, %r88, 1728, %r643;
	shl.b32 	%r646, %r88, 1;
	cvt.u16.u32 	%rs1, %r642;
	add.s16 	%rs2, %rs1, 58;
	shr.u16 	%rs3, %rs2, 5;
	mul.hi.u16 	%rs4, %rs3, 2428;
	cvt.u32.u16 	%r647, %rs4;
	add.s32 	%r648, %r646, %r89;
	add.s32 	%r649, %r648, %r647;
	setp.gt.u32 	%p149, %r649, 5;
	mul.lo.s32 	%r650, %r89, 96;
	mad.lo.s32 	%r651, %r88, 192, %r650;
	mul.hi.u16 	%rs5, %rs2, -7281;
	shr.u16 	%rs6, %rs5, 3;
	cvt.u32.u16 	%r652, %rs6;
	add.s32 	%r653, %r651, %r652;
	setp.gt.u32 	%p150, %r653, 575;
	mul.lo.s32 	%r655, %r89, 288;
	mad.lo.s32 	%r656, %r88, 576, %r655;
	mul.hi.u16 	%rs7, %rs2, -21845;
	shr.u16 	%rs8, %rs7, 1;
	cvt.u32.u16 	%r657, %rs8;
	add.s32 	%r658, %r656, %r657;
	setp.gt.u32 	%p151, %r658, 1727;
	setp.gt.u32 	%p152, %r644, 5125;
	setp.gt.u32 	%p153, %r643, 1669;
	or.pred  	%p154, %p74, %p153;
	add.s16 	%rs9, %rs1, 59;
	shr.u16 	%rs10, %rs9, 5;
	mul.hi.u16 	%rs11, %rs10, 2428;
	cvt.u32.u16 	%r660, %rs11;
	add.s32 	%r661, %r648, %r660;
	setp.gt.u32 	%p156, %r661, 5;
	mul.hi.u16 	%rs12, %rs9, -7281;
	shr.u16 	%rs13, %rs12, 3;
	cvt.u32.u16 	%r662, %rs13;
	add.s32 	%r663, %r651, %r662;
	setp.gt.u32 	%p157, %r663, 575;
	mul.hi.u16 	%rs14, %rs9, -21845;
	shr.u16 	%rs15, %rs14, 1;
	cvt.u32.u16 	%r665, %rs15;
	add.s32 	%r666, %r656, %r665;
	setp.gt.u32 	%p158, %r666, 1727;
	setp.gt.u32 	%p159, %r644, 5124;
	setp.gt.u32 	%p160, %r643, 1668;
	or.pred  	%p161, %p74, %p160;
	add.s16 	%rs16, %rs1, 60;
	shr.u16 	%rs17, %rs16, 5;
	mul.hi.u16 	%rs18, %rs17, 2428;
	cvt.u32.u16 	%r668, %rs18;
	add.s32 	%r669, %r648, %r668;
	setp.gt.u32 	%p163, %r669, 5;
	mul.hi.u16 	%rs19, %rs16, -7281;
	shr.u16 	%rs20, %rs19, 3;
	cvt.u32.u16 	%r670, %rs20;
	add.s32 	%r671, %r651, %r670;
	setp.gt.u32 	%p164, %r671, 575;
	mul.hi.u16 	%rs21, %rs1, -21845;
	shr.u16 	%rs22, %rs21, 1;
	cvt.u32.u16 	%r673, %rs22;
	add.s32 	%r674, %r656, %r673;
	setp.gt.u32 	%p165, %r674, 1707;
	setp.gt.u32 	%p166, %r644, 5123;
	setp.gt.u32 	%p167, %r643, 1667;
	or.pred  	%p168, %p74, %p167;
	add.s16 	%rs23, %rs1, 61;
	shr.u16 	%rs24, %rs23, 5;
	mul.hi.u16 	%rs25, %rs24, 2428;
	cvt.u32.u16 	%r676, %rs25;
	add.s32 	%r677, %r648, %r676;
	setp.gt.u32 	%p170, %r677, 5;
	mul.hi.u16 	%rs26, %rs23, -7281;
	shr.u16 	%rs27, %rs26, 3;
	cvt.u32.u16 	%r678, %rs27;
	add.s32 	%r679, %r651, %r678;
	setp.gt.u32 	%p171, %r679, 575;
	mul.hi.u16 	%rs28, %rs23, -21845;
	shr.u16 	%rs29, %rs28, 1;
	cvt.u32.u16 	%r681, %rs29;
	add.s32 	%r682, %r656, %r681;
	setp.gt.u32 	%p172, %r682, 1727;
	setp.gt.u32 	%p173, %r644, 5122;
	setp.gt.u32 	%p174, %r643, 1666;
	or.pred  	%p175, %p74, %p174;
	or.pred  	%p1, %p36, %p34;
	or.pred  	%p2, %p40, %p38;
	or.pred  	%p3, %p45, %p44;
	or.pred  	%p4, %p48, %p47;
	or.pred  	%p5, %p51, %p50;
	or.pred  	%p6, %p54, %p53;
	or.pred  	%p7, %p57, %p56;
	or.pred  	%p8, %p60, %p59;
	or.pred  	%p9, %p63, %p62;
	or.pred  	%p10, %p66, %p65;
	or.pred  	%p11, %p69, %p68;
	or.pred  	%p177, %p70, %p71;
	or.pred  	%p178, %p177, %p72;
	or.pred  	%p12, %p178, %p75;
	or.pred  	%p13, %p79, %p78;
	or.pred  	%p179, %p80, %p81;
	or.pred  	%p180, %p179, %p82;
	or.pred  	%p14, %p180, %p84;
	or.pred  	%p15, %p88, %p87;
	or.pred  	%p181, %p89, %p90;
	or.pred  	%p182, %p181, %p91;
	or.pred  	%p16, %p182, %p93;
	or.pred  	%p183, %p95, %p96;
	or.pred  	%p184, %p183, %p97;
	or.pred  	%p17, %p184, %p99;
	or.pred  	%p185, %p101, %p102;
	or.pred  	%p186, %p185, %p103;
	or.pred  	%p18, %p186, %p105;
	or.pred  	%p187, %p107, %p108;
	or.pred  	%p188, %p187, %p109;
	or.pred  	%p19, %p188, %p111;
	or.pred  	%p189, %p113, %p114;
	or.pred  	%p190, %p189, %p115;
	or.pred  	%p20, %p190, %p117;
	or.pred  	%p191, %p119, %p120;
	or.pred  	%p192, %p191, %p121;
	or.pred  	%p21, %p192, %p123;
	or.pred  	%p193, %p125, %p126;
	or.pred  	%p194, %p193, %p127;
	or.pred  	%p22, %p194, %p129;
	or.pred  	%p195, %p131, %p132;
	or.pred  	%p196, %p195, %p133;
	or.pred  	%p23, %p196, %p135;
	or.pred  	%p197, %p137, %p138;
	or.pred  	%p198, %p197, %p139;
	or.pred  	%p24, %p198, %p141;
	or.pred  	%p199, %p143, %p144;
	or.pred  	%p200, %p199, %p145;
	or.pred  	%p25, %p200, %p147;
	or.pred  	%p201, %p149, %p150;
	or.pred  	%p202, %p201, %p151;
	or.pred  	%p203, %p202, %p152;
	or.pred  	%p26, %p203, %p154;
	or.pred  	%p204, %p156, %p157;
	or.pred  	%p205, %p204, %p158;
	or.pred  	%p206, %p205, %p159;
	or.pred  	%p27, %p206, %p161;
	or.pred  	%p207, %p163, %p164;
	or.pred  	%p208, %p207, %p165;
	or.pred  	%p209, %p208, %p166;
	or.pred  	%p28, %p209, %p168;
	or.pred  	%p210, %p170, %p171;
	or.pred  	%p211, %p210, %p172;
	or.pred  	%p212, %p211, %p173;
	or.pred  	%p29, %p212, %p175;
	mov.f32 	%f456, 0f00000000;
	mov.b32 	%r2366, 0;
	mov.pred 	%p520, -1;
	mov.f32 	%f457, %f456;
$L__BB0_1:
	mov.pred 	%p30, %p520;
	bar.sync 	0;
	mov.u32 	%r684, %tid.x;
	mul.lo.s32 	%r686, %r684, 10;
	shr.u32 	%r687, %r686, 4;
	and.b32  	%r688, %r687, 3;
	mov.u32 	%r689, %ctaid.y;
	shl.b32 	%r691, %r689, 1;
	or.b32  	%r692, %r688, %r691;
	setp.eq.s32 	%p213, %r692, 0;
	add.s32 	%r693, %r691, %r688;
	setp.gt.u32 	%p214, %r693, 14;
	and.b32  	%r694, %r686, 14;
	setp.eq.s32 	%p215, %r694, 0;
	or.pred  	%p216, %p213, %p215;
	or.pred  	%p217, %p216, %p214;
	mov.f32 	%f382, 0f00000000;
	@%p217 bra 	$L__BB0_3;
	ld.param.u64 	%rd232, [default_function_kernel0_param_0];
	mov.u32 	%r695, %tid.z;
	mov.u32 	%r696, %tid.y;
	mul.lo.s32 	%r697, %r696, 3136;
	mad.lo.s32 	%r698, %r695, 6272, %r697;
	mov.u32 	%r699, %ctaid.y;
	mad.lo.s32 	%r700, %r699, 28, %r698;
	mov.u32 	%r701, %tid.x;
	mul.lo.s32 	%r702, %r701, 10;
	and.b32  	%r703, %r702, 14;
	add.s32 	%r704, %r700, %r703;
	mul.lo.s32 	%r705, %r701, 74;
	shr.u32 	%r706, %r705, 6;
	mad.lo.s32 	%r707, %r706, 196, %r704;
	shr.u32 	%r708, %r702, 4;
	and.b32  	%r709, %r708, 3;
	mad.lo.s32 	%r710, %r709, 14, %r707;
	mad.lo.s32 	%r711, %r2366, 18816, %r710;
	add.s32 	%r712, %r711, -15;
	cvta.to.global.u64 	%rd5, %rd232;
	mul.wide.s32 	%rd6, %r712, 4;
	add.s64 	%rd7, %rd5, %rd6;
	ld.global.nc.f32 	%f382, [%rd7];
$L__BB0_3:
	mov.u32 	%r713, %tid.z;
	shl.b32 	%r714, %r713, 11;
	mov.u32 	%r715, %tid.y;
	shl.b32 	%r716, %r715, 10;
	add.s32 	%r717, %r714, %r716;
	mov.u32 	%r718, %tid.x;
	mad.lo.s32 	%r720, %r718, 74, %r717;
	shl.b32 	%r721, %r720, 2;
	mov.u32 	%r722, _ZZ24default_function_kernel0E15pad_temp_shared;
	add.s32 	%r723, %r722, %r721;
	st.shared.f32 	[%r723], %f382;
	mul.lo.s32 	%r724, %r718, 10;
	shr.u32 	%r725, %r724, 4;
	and.b32  	%r726, %r725, 3;
	mov.u32 	%r727, %ctaid.y;
	shl.b32 	%r728, %r727, 1;
	or.b32  	%r729, %r726, %r728;
	setp.eq.s32 	%p218, %r729, 0;
	add.s32 	%r730, %r728, %r726;
	setp.gt.u32 	%p219, %r730, 14;
	mad.lo.s32 	%r732, %r718, 6, 14;
	and.b32  	%r733, %r732, 14;
	setp.eq.s32 	%p220, %r733, 0;
	or.pred  	%p221, %p218, %p220;
	or.pred  	%p222, %p221, %p219;
	mov.f32 	%f383, 0f00000000;
	@%p222 bra 	$L__BB0_5;
	ld.param.u64 	%rd233, [default_function_kernel0_param_0];
	mad.lo.s32 	%r734, %r2366, 18816, %r1;
	cvta.to.global.u64 	%rd8, %rd233;
	mul.wide.s32 	%rd9, %r734, 4;
	add.s64 	%rd10, %rd8, %rd9;
	ld.global.nc.f32 	%f383, [%rd10];
$L__BB0_5:
	mov.u32 	%r735, %tid.z;
	shl.b32 	%r736, %r735, 11;
	mov.u32 	%r737, %tid.y;
	shl.b32 	%r738, %r737, 10;
	add.s32 	%r739, %r736, %r738;
	mov.u32 	%r740, %tid.x;
	mad.lo.s32 	%r742, %r740, 74, %r739;
	shl.b32 	%r743, %r742, 2;
	mov.u32 	%r744, _ZZ24default_function_kernel0E15pad_temp_shared;
	add.s32 	%r745, %r744, %r743;
	st.shared.f32 	[%r745+4], %f383;
	mad.lo.s32 	%r746, %r740, 10, 2;
	shr.u32 	%r747, %r746, 4;
	and.b32  	%r748, %r747, 3;
	mov.u32 	%r749, %ctaid.y;
	shl.b32 	%r751, %r749, 1;
	or.b32  	%r752, %r748, %r751;
	setp.eq.s32 	%p223, %r752, 0;
	add.s32 	%r753, %r751, %r748;
	setp.gt.u32 	%p224, %r753, 14;
	and.b32  	%r754, %r746, 14;
	setp.eq.s32 	%p225, %r754, 0;
	or.pred  	%p226, %p223, %p225;
	or.pred  	%p227, %p226, %p224;
	mov.f32 	%f384, 0f00000000;
	@%p227 bra 	$L__BB0_7;
	ld.param.u64 	%rd234, [default_function_kernel0_param_0];
	mad.lo.s32 	%r755, %r2366, 18816, %r2;
	cvta.to.global.u64 	%rd11, %rd234;
	mul.wide.s32 	%rd12, %r755, 4;
	add.s64 	%rd13, %rd11, %rd12;
	ld.global.nc.f32 	%f384, [%rd13];
$L__BB0_7:
	mov.u32 	%r756, %tid.z;
	shl.b32 	%r757, %r756, 11;
	mov.u32 	%r758, %tid.y;
	shl.b32 	%r759, %r758, 10;
	add.s32 	%r760, %r757, %r759;
	mov.u32 	%r761, %tid.x;
	mad.lo.s32 	%r763, %r761, 74, %r760;
	shl.b32 	%r764, %r763, 2;
	mov.u32 	%r765, _ZZ24default_function_kernel0E15pad_temp_shared;
	add.s32 	%r766, %r765, %r764;
	st.shared.f32 	[%r766+8], %f384;
	mad.lo.s32 	%r767, %r761, 10, 3;
	shr.u32 	%r768, %r767, 4;
	and.b32  	%r769, %r768, 3;
	mov.u32 	%r770, %ctaid.y;
	shl.b32 	%r771, %r770, 1;
	or.b32  	%r772, %r769, %r771;
	setp.eq.s32 	%p228, %r772, 0;
	add.s32 	%r773, %r771, %r769;
	setp.gt.u32 	%p229, %r773, 14;
	mad.lo.s32 	%r775, %r761, 6, 12;
	and.b32  	%r776, %r775, 14;
	setp.eq.s32 	%p230, %r776, 0;
	or.pred  	%p231, %p228, %p230;
	or.pred  	%p232, %p231, %p229;
	mov.f32 	%f385, 0f00000000;
	@%p232 bra 	$L__BB0_9;
	ld.param.u64 	%rd235, [default_function_kernel0_param_0];
	mad.lo.s32 	%r777, %r2366, 18816, %r3;
	cvta.to.global.u64 	%rd14, %rd235;
	mul.wide.s32 	%rd15, %r777, 4;
	add.s64 	%rd16, %rd14, %rd15;
	ld.global.nc.f32 	%f385, [%rd16];
$L__BB0_9:
	mov.u32 	%r778, %tid.z;
	shl.b32 	%r779, %r778, 11;
	mov.u32 	%r780, %tid.y;
	shl.b32 	%r781, %r780, 10;
	add.s32 	%r782, %r779, %r781;
	mov.u32 	%r783, %tid.x;
	mad.lo.s32 	%r785, %r783, 74, %r782;
	shl.b32 	%r786, %r785, 2;
	mov.u32 	%r787, _ZZ24default_function_kernel0E15pad_temp_shared;
	add.s32 	%r788, %r787, %r786;
	st.shared.f32 	[%r788+12], %f385;
	mad.lo.s32 	%r789, %r783, 10, 4;
	shr.u32 	%r790, %r789, 4;
	and.b32  	%r791, %r790, 3;
	mov.u32 	%r792, %ctaid.y;
	shl.b32 	%r794, %r792, 1;
	or.b32  	%r795, %r791, %r794;
	setp.eq.s32 	%p233, %r795, 0;
	add.s32 	%r796, %r794, %r791;
	setp.gt.u32 	%p234, %r796, 14;
	and.b32  	%r797, %r789, 14;
	setp.eq.s32 	%p235, %r797, 0;
	or.pred  	%p236, %p233, %p235;
	or.pred  	%p237, %p236, %p234;
	mov.f32 	%f386, 0f00000000;
	@%p237 bra 	$L__BB0_11;
	ld.param.u64 	%rd236, [default_function_kernel0_param_0];
	mad.lo.s32 	%r798, %r2366, 18816, %r4;
	cvta.to.global.u64 	%rd17, %rd236;
	mul.wide.s32 	%rd18, %r798, 4;
	add.s64 	%rd19, %rd17, %rd18;
	ld.global.nc.f32 	%f386, [%rd19];
$L__BB0_11:
	mov.u32 	%r799, %tid.z;
	shl.b32 	%r800, %r799, 11;
	mov.u32 	%r801, %tid.y;
	shl.b32 	%r802, %r801, 10;
	add.s32 	%r803, %r800, %r802;
	mov.u32 	%r804, %tid.x;
	mad.lo.s32 	%r806, %r804, 74, %r803;
	shl.b32 	%r807, %r806, 2;
	mov.u32 	%r808, _ZZ24default_function_kernel0E15pad_temp_shared;
	add.s32 	%r809, %r808, %r807;
	st.shared.f32 	[%r809+16], %f386;
	mad.lo.s32 	%r810, %r804, 10, 5;
	shr.u32 	%r811, %r810, 4;
	and.b32  	%r812, %r811, 3;
	mov.u32 	%r813, %ctaid.y;
	shl.b32 	%r814, %r813, 1;
	or.b32  	%r815, %r812, %r814;
	setp.eq.s32 	%p238, %r815, 0;
	add.s32 	%r816, %r814, %r812;
	setp.gt.u32 	%p239, %r816, 14;
	mad.lo.s32 	%r818, %r804, 6, 10;
	and.b32  	%r819, %r818, 14;
	setp.eq.s32 	%p240, %r819, 0;
	or.pred  	%p241, %p238, %p240;
	or.pred  	%p242, %p241, %p239;
	mov.f32 	%f387, 0f00000000;
	@%p242 bra 	$L__BB0_13;
	ld.param.u64 	%rd237, [default_function_kernel0_param_0];
	mad.lo.s32 	%r820, %r2366, 18816, %r5;
	cvta.to.global.u64 	%rd20, %rd237;
	mul.wide.s32 	%rd21, %r820, 4;
	add.s64 	%rd22, %rd20, %rd21;
	ld.global.nc.f32 	%f387, [%rd22];
$L__BB0_13:
	mov.u32 	%r821, %tid.z;
	shl.b32 	%r822, %r821, 11;
	mov.u32 	%r823, %tid.y;
	shl.b32 	%r824, %r823, 10;
	add.s32 	%r825, %r822, %r824;
	mov.u32 	%r826, %tid.x;
	mad.lo.s32 	%r828, %r826, 74, %r825;
	shl.b32 	%r829, %r828, 2;
	mov.u32 	%r830, _ZZ24default_function_kernel0E15pad_temp_shared;
	add.s32 	%r831, %r830, %r829;
	st.shared.f32 	[%r831+20], %f387;
	mad.lo.s32 	%r832, %r826, 10, 6;
	shr.u32 	%r833, %r832, 4;
	and.b32  	%r834, %r833, 3;
	mov.u32 	%r835, %ctaid.y;
	shl.b32 	%r837, %r835, 1;
	or.b32  	%r838, %r834, %r837;
	setp.eq.s32 	%p243, %r838, 0;
	add.s32 	%r839, %r837, %r834;
	setp.gt.u32 	%p244, %r839, 14;
	and.b32  	%r840, %r832, 14;
	setp.eq.s32 	%p245, %r840, 0;
	or.pred  	%p246, %p243, %p245;
	or.pred  	%p247, %p246, %p244;
	mov.f32 	%f388, 0f00000000;
	@%p247 bra 	$L__BB0_15;
	ld.param.u64 	%rd238, [default_function_kernel0_param_0];
	mad.lo.s32 	%r841, %r2366, 18816, %r6;
	cvta.to.global.u64 	%rd23, %rd238;
	mul.wide.s32 	%rd24, %r841, 4;
	add.s64 	%rd25, %rd23, %rd24;
	ld.global.nc.f32 	%f388, [%rd25];
$L__BB0_15:
	mov.u32 	%r842, %tid.z;
	shl.b32 	%r843, %r842, 11;
	mov.u32 	%r844, %tid.y;
	shl.b32 	%r845, %r844, 10;
	add.s32 	%r846, %r843, %r845;
	mov.u32 	%r847, %tid.x;
	mad.lo.s32 	%r849, %r847, 74, %r846;
	shl.b32 	%r850, %r849, 2;
	mov.u32 	%r851, _ZZ24default_function_kernel0E15pad_temp_shared;
	add.s32 	%r852, %r851, %r850;
	st.shared.f32 	[%r852+24], %f388;
	mad.lo.s32 	%r853, %r847, 10, 7;
	shr.u32 	%r854, %r853, 4;
	and.b32  	%r855, %r854, 3;
	mov.u32 	%r856, %ctaid.y;
	shl.b32 	%r857, %r856, 1;
	or.b32  	%r858, %r855, %r857;
	setp.eq.s32 	%p248, %r858, 0;
	add.s32 	%r859, %r857, %r855;
	setp.gt.u32 	%p249, %r859, 14;
	mul.lo.s32 	%r861, %r847, 6;
	and.b32  	%r862, %r861, 14;
	setp.eq.s32 	%p250, %r862, 8;
	or.pred  	%p251, %p248, %p250;
	or.pred  	%p252, %p251, %p249;
	mov.f32 	%f389, 0f00000000;
	@%p252 bra 	$L__BB0_17;
	ld.param.u64 	%rd239, [default_function_kernel0_param_0];
	mad.lo.s32 	%r863, %r2366, 18816, %r7;
	cvta.to.global.u64 	%rd26, %rd239;
	mul.wide.s32 	%rd27, %r863, 4;
	add.s64 	%rd28, %rd26, %rd27;
	ld.global.nc.f32 	%f389, [%rd28];
$L__BB0_17:
	mov.u32 	%r864, %tid.z;
	shl.b32 	%r865, %r864, 11;
	mov.u32 	%r866, %tid.y;
	shl.b32 	%r867, %r866, 10;
	add.s32 	%r868, %r865, %r867;
	mov.u32 	%r869, %tid.x;
	mad.lo.s32 	%r871, %r869, 74, %r868;
	shl.b32 	%r872, %r871, 2;
	mov.u32 	%r873, _ZZ24default_function_kernel0E15pad_temp_shared;
	add.s32 	%r874, %r873, %r872;
	st.shared.f32 	[%r874+28], %f389;
	mul.lo.s32 	%r875, %r869, 10;
	add.s32 	%r876, %r875, 8;
	shr.u32 	%r877, %r876, 4;
	and.b32  	%r878, %r877, 3;
	mov.u32 	%r879, %ctaid.y;
	shl.b32 	%r880, %r879, 1;
	or.b32  	%r881, %r878, %r880;
	setp.eq.s32 	%p253, %r881, 0;
	add.s32 	%r882, %r880, %r878;
	setp.gt.u32 	%p254, %r882, 14;
	and.b32  	%r884, %r875, 14;
	setp.eq.s32 	%p255, %r884, 8;
	or.pred  	%p256, %p253, %p255;
	or.pred  	%p257, %p256, %p254;
	mov.f32 	%f390, 0f00000000;
	@%p257 bra 	$L__BB0_19;
	ld.param.u64 	%rd240, [default_function_kernel0_param_0];
	mad.lo.s32 	%r885, %r2366, 18816, %r8;
	cvta.to.global.u64 	%rd29, %rd240;
	mul.wide.s32 	%rd30, %r885, 4;
	add.s64 	%rd31, %rd29, %rd30;
	ld.global.nc.f32 	%f390, [%rd31];
$L__BB0_19:
	mov.u32 	%r886, %tid.z;
	shl.b32 	%r887, %r886, 11;
	mov.u32 	%r888, %tid.y;
	shl.b32 	%r889, %r888, 10;
	add.s32 	%r890, %r887, %r889;
	mov.u32 	%r891, %tid.x;
	mad.lo.s32 	%r892, %r891, 74, %r890;
	shl.b32 	%r893, %r892, 2;
	mov.u32 	%r894, _ZZ24default_function_kernel0E15pad_temp_shared;
	add.s32 	%r895, %r894, %r893;
	st.shared.f32 	[%r895+32], %f390;
	mul.lo.s32 	%r896, %r891, 10;
	add.s32 	%r897, %r896, 9;
	shr.u32 	%r898, %r897, 4;
	and.b32  	%r899, %r898, 3;
	mov.u32 	%r900, %ctaid.y;
	shl.b32 	%r901, %r900, 1;
	or.b32  	%r902, %r899, %r901;
	setp.eq.s32 	%p258, %r902, 0;
	add.s32 	%r903, %r901, %r899;
	setp.gt.u32 	%p259, %r903, 14;
	mad.lo.s32 	%r905, %r891, 12, %r896;
	add.s32 	%r907, %r905, 6;
	and.b32  	%r908, %r907, 14;
	setp.eq.s32 	%p260, %r908, 0;
	or.pred  	%p261, %p258, %p260;
	or.pred  	%p262, %p261, %p259;
	mov.f32 	%f391, 0f00000000;
	@%p262 bra 	$L__BB0_21;
	ld.param.u64 	%rd241, [default_function_kernel0_param_0];
	mad.lo.s32 	%r909, %r2366, 18816, %r9;
	cvta.to.global.u64 	%rd32, %rd241;
	mul.wide.s32 	%rd33, %r909, 4;
	add.s64 	%rd34, %rd32, %rd33;
	ld.global.nc.f32 	%f391, [%rd34];
$L__BB0_21:
	mov.u32 	%r910, %tid.z;
	shl.b32 	%r911, %r910, 11;
	mov.u32 	%r912, %tid.y;
	shl.b32 	%r913, %r912, 10;
	add.s32 	%r914, %r911, %r913;
	mov.u32 	%r915, %tid.x;
	mad.lo.s32 	%r916, %r915, 74, %r914;
	shl.b32 	%r917, %r916, 2;
	mov.u32 	%r918, _ZZ24default_function_kernel0E15pad_temp_shared;
	add.s32 	%r919, %r918, %r917;
	st.shared.f32 	[%r919+36], %f391;
	shl.b32 	%r920, %r915, 2;
	mad.lo.s32 	%r921, %r915, 6, %r920;
	add.s32 	%r923, %r921, 10;
	shr.u32 	%r924, %r923, 4;
	and.b32  	%r925, %r924, 3;
	mov.u32 	%r926, %ctaid.y;
	shl.b32 	%r928, %r926, 1;
	or.b32  	%r929, %r925, %r928;
	setp.eq.s32 	%p263, %r929, 0;
	add.s32 	%r930, %r928, %r925;
	setp.gt.u32 	%p264, %r930, 14;
	and.b32  	%r931, %r923, 14;
	setp.eq.s32 	%p265, %r931, 0;
	or.pred  	%p266, %p263, %p265;
	or.pred  	%p267, %p266, %p264;
	mov.f32 	%f392, 0f00000000;
	@%p267 bra 	$L__BB0_23;
	ld.param.u64 	%rd242, [default_function_kernel0_param_0];
	mad.lo.s32 	%r932, %r2366, 18816, %r10;
	cvta.to.global.u64 	%rd35, %rd242;
	mul.wide.s32 	%rd36, %r932, 4;
	add.s64 	%rd37, %rd35, %rd36;
	ld.global.nc.f32 	%f392, [%rd37];
$L__BB0_23:
	mov.u32 	%r933, %tid.z;
	shl.b32 	%r934, %r933, 11;
	mov.u32 	%r935, %tid.y;
	shl.b32 	%r936, %r935, 10;
	add.s32 	%r937, %r934, %r936;
	mov.u32 	%r938, %tid.x;
	mad.lo.s32 	%r939, %r938, 74, %r937;
	shl.b32 	%r940, %r939, 2;
	mov.u32 	%r941, _ZZ24default_function_kernel0E15pad_temp_shared;
	add.s32 	%r942, %r941, %r940;
	st.shared.f32 	[%r942+40], %f392;
	mov.f32 	%f393, 0f00000000;
	@%p1 bra 	$L__BB0_25;
	ld.param.u64 	%rd243, [default_function_kernel0_param_0];
	mad.lo.s32 	%r943, %r2366, 18816, %r11;
	cvta.to.global.u64 	%rd38, %rd243;
	mul.wide.s32 	%rd39, %r943, 4;
	add.s64 	%rd40, %rd38, %rd39;
	ld.global.nc.f32 	%f393, [%rd40];
$L__BB0_25:
	mov.u32 	%r944, %tid.z;
	shl.b32 	%r945, %r944, 11;
	mov.u32 	%r946, %tid.y;
	shl.b32 	%r947, %r946, 10;
	add.s32 	%r948, %r945, %r947;
	mov.u32 	%r949, %tid.x;
	mad.lo.s32 	%r950, %r949, 74, %r948;
	shl.b32 	%r951, %r950, 2;
	mov.u32 	%r952, _ZZ24default_function_kernel0E15pad_temp_shared;
	add.s32 	%r953, %r952, %r951;
	st.shared.f32 	[%r953+44], %f393;
	shl.b32 	%r954, %r949, 2;
	mad.lo.s32 	%r955, %r949, 6, %r954;
	add.s32 	%r957, %r955, 12;
	shr.u32 	%r958, %r957, 4;
	and.b32  	%r959, %r958, 3;
	mov.u32 	%r960, %ctaid.y;
	shl.b32 	%r962, %r960, 1;
	or.b32  	%r963, %r959, %r962;
	setp.eq.s32 	%p268, %r963, 0;
	add.s32 	%r964, %r962, %r959;
	setp.gt.u32 	%p269, %r964, 14;
	and.b32  	%r965, %r957, 14;
	setp.eq.s32 	%p270, %r965, 0;
	or.pred  	%p271, %p268, %p270;
	or.pred  	%p272, %p271, %p269;
	mov.f32 	%f394, 0f00000000;
	@%p272 bra 	$L__BB0_27;
	ld.param.u64 	%rd244, [default_function_kernel0_param_0];
	mad.lo.s32 	%r966, %r2366, 18816, %r12;
	cvta.to.global.u64 	%rd41, %rd244;
	mul.wide.s32 	%rd42, %r966, 4;
	add.s64 	%rd43, %rd41, %rd42;
	ld.global.nc.f32 	%f394, [%rd43];
$L__BB0_27:
	mov.u32 	%r967, %tid.z;
	shl.b32 	%r968, %r967, 11;
	mov.u32 	%r969, %tid.y;
	shl.b32 	%r970, %r969, 10;
	add.s32 	%r971, %r968, %r970;
	mov.u32 	%r972, %tid.x;
	mad.lo.s32 	%r973, %r972, 74, %r971;
	shl.b32 	%r974, %r973, 2;
	mov.u32 	%r975, _ZZ24default_function_kernel0E15pad_temp_shared;
	add.s32 	%r976, %r975, %r974;
	st.shared.f32 	[%r976+48], %f394;
	mov.f32 	%f395, 0f00000000;
	@%p2 bra 	$L__BB0_29;
	ld.param.u64 	%rd245, [default_function_kernel0_param_0];
	mad.lo.s32 	%r977, %r2366, 18816, %r13;
	cvta.to.global.u64 	%rd44, %rd245;
	mul.wide.s32 	%rd45, %r977, 4;
	add.s64 	%rd46, %rd44, %rd45;
	ld.global.nc.f32 	%f395, [%rd46];
$L__BB0_29:
	mov.u32 	%r978, %tid.z;
	shl.b32 	%r979, %r978, 11;
	mov.u32 	%r980, %tid.y;
	shl.b32 	%r981, %r980, 10;
	add.s32 	%r982, %r979, %r981;
	mov.u32 	%r983, %tid.x;
	mad.lo.s32 	%r984, %r983, 74, %r982;
	shl.b32 	%r985, %r984, 2;
	mov.u32 	%r986, _ZZ24default_function_kernel0E15pad_temp_shared;
	add.s32 	%r987, %r986, %r985;
	st.shared.f32 	[%r987+52], %f395;
	shl.b32 	%r988, %r983, 2;
	mad.lo.s32 	%r989, %r983, 6, %r988;
	add.s32 	%r991, %r989, 14;
	shr.u32 	%r992, %r991, 4;
	and.b32  	%r993, %r992, 3;
	mov.u32 	%r994, %ctaid.y;
	shl.b32 	%r996, %r994, 1;
	or.b32  	%r997, %r993, %r996;
	setp.eq.s32 	%p273, %r997, 0;
	add.s32 	%r998, %r996, %r993;
	setp.gt.u32 	%p274, %r998, 14;
	and.b32  	%r999, %r991, 14;
	setp.eq.s32 	%p275, %r999, 0;
	or.pred  	%p276, %p273, %p275;
	or.pred  	%p277, %p276, %p274;
	mov.f32 	%f396, 0f00000000;
	@%p277 bra 	$L__BB0_31;
	ld.param.u64 	%rd246, [default_function_kernel0_param_0];
	mad.lo.s32 	%r1000, %r2366, 18816, %r14;
	cvta.to.global.u64 	%rd47, %rd246;
	mul.wide.s32 	%rd48, %r1000, 4;
	add.s64 	%rd49, %rd47, %rd48;
	ld.global.nc.f32 	%f396, [%rd49];
$L__BB0_31:
	mov.u32 	%r1001, %tid.z;
	shl.b32 	%r1002, %r1001, 11;
	mov.u32 	%r1003, %tid.y;
	shl.b32 	%r1004, %r1003, 10;
	add.s32 	%r1005, %r1002, %r1004;
	mov.u32 	%r1006, %tid.x;
	mad.lo.s32 	%r1008, %r1006, 74, %r1005;
	shl.b32 	%r1009, %r1008, 2;
	mov.u32 	%r1010, _ZZ24default_function_kernel0E15pad_temp_shared;
	add.s32 	%r1011, %r1010, %r1009;
	st.shared.f32 	[%r1011+56], %f396;
	mul.lo.s32 	%r1012, %r1006, 6;
	shl.b32 	%r1013, %r1006, 2;
	add.s32 	%r1014, %r1012, %r1013;
	add.s32 	%r1015, %r1014, 14;
	shr.u32 	%r1016, %r1015, 4;
	and.b32  	%r1017, %r1016, 3;
	mov.u32 	%r1018, %ctaid.y;
	shl.b32 	%r1019, %r1018, 1;
	or.b32  	%r1020, %r1017, %r1019;
	setp.eq.s32 	%p278, %r1020, 0;
	add.s32 	%r1021, %r1019, %r1017;
	setp.gt.u32 	%p279, %r1021, 14;
	and.b32  	%r1023, %r1012, 14;
	setp.eq.s32 	%p280, %r1023, 0;
	or.pred  	%p281, %p278, %p280;
	or.pred  	%p282, %p281, %p279;
	mov.f32 	%f397, 0f00000000;
	@%p282 bra 	$L__BB0_33;
	ld.param.u64 	%rd247, [default_function_kernel0_param_0];
	mad.lo.s32 	%r1024, %r2366, 18816, %r15;
	cvta.to.global.u64 	%rd50, %rd247;
	mul.wide.s32 	%rd51, %r1024, 4;
	add.s64 	%rd52, %rd50, %rd51;
	ld.global.nc.f32 	%f397, [%rd52];
$L__BB0_33:
	mov.u32 	%r1025, %tid.z;
	shl.b32 	%r1026, %r1025, 11;
	mov.u32 	%r1027, %tid.y;
	shl.b32 	%r1028, %r1027, 10;
	add.s32 	%r1029, %r1026, %r1028;
	mov.u32 	%r1030, %tid.x;
	mad.lo.s32 	%r1032, %r1030, 74, %r1029;
	shl.b32 	%r1033, %r1032, 2;
	mov.u32 	%r1034, _ZZ24default_function_kernel0E15pad_temp_shared;
	add.s32 	%r1035, %r1034, %r1033;
	st.shared.f32 	[%r1035+60], %f397;
	shl.b32 	%r1036, %r1030, 2;
	mad.lo.s32 	%r1037, %r1030, 6, %r1036;
	add.s32 	%r1038, %r1037, 16;
	shr.u32 	%r1039, %r1038, 4;
	and.b32  	%r1040, %r1039, 3;
	mov.u32 	%r1041, %ctaid.y;
	shl.b32 	%r1042, %r1041, 1;
	or.b32  	%r1043, %r1040, %r1042;
	setp.eq.s32 	%p283, %r1043, 0;
	add.s32 	%r1044, %r1042, %r1040;
	setp.gt.u32 	%p284, %r1044, 14;
	mul.lo.s32 	%r1046, %r1030, 10;
	and.b32  	%r1047, %r1046, 14;
	setp.eq.s32 	%p285, %r1047, 0;
	or.pred  	%p286, %p283, %p285;
	or.pred  	%p287, %p286, %p284;
	mov.f32 	%f398, 0f00000000;
	@%p287 bra 	$L__BB0_35;
	ld.param.u64 	%rd248, [default_function_kernel0_param_0];
	mad.lo.s32 	%r1048, %r2366, 18816, %r16;
	cvta.to.global.u64 	%rd53, %rd248;
	mul.wide.s32 	%rd54, %r1048, 4;
	add.s64 	%rd55, %rd53, %rd54;
	ld.global.nc.f32 	%f398, [%rd55];
$L__BB0_35:
	mov.u32 	%r1049, %tid.z;
	shl.b32 	%r1050, %r1049, 11;
	mov.u32 	%r1051, %tid.y;
	shl.b32 	%r1052, %r1051, 10;
	add.s32 	%r1053, %r1050, %r1052;
	mov.u32 	%r1054, %tid.x;
	mad.lo.s32 	%r1056, %r1054, 74, %r1053;
	shl.b32 	%r1057, %r1056, 2;
	mov.u32 	%r1058, _ZZ24default_function_kernel0E15pad_temp_shared;
	add.s32 	%r1059, %r1058, %r1057;
	st.shared.f32 	[%r1059+64], %f398;
	mad.lo.s32 	%r1060, %r1054, 6, 14;
	shl.b32 	%r1061, %r1054, 2;
	add.s32 	%r1062, %r1060, %r1061;
	add.s32 	%r1063, %r1062, 3;
	shr.u32 	%r1064, %r1063, 4;
	and.b32  	%r1065, %r1064, 3;
	mov.u32 	%r1066, %ctaid.y;
	shl.b32 	%r1067, %r1066, 1;
	or.b32  	%r1068, %r1065, %r1067;
	setp.eq.s32 	%p288, %r1068, 0;
	add.s32 	%r1069, %r1067, %r1065;
	setp.gt.u32 	%p289, %r1069, 14;
	and.b32  	%r1071, %r1060, 14;
	setp.eq.s32 	%p290, %r1071, 0;
	or.pred  	%p291, %p288, %p290;
	or.pred  	%p292, %p291, %p289;
	mov.f32 	%f399, 0f00000000;
	@%p292 bra 	$L__BB0_37;
	ld.param.u64 	%rd249, [default_function_kernel0_param_0];
	mad.lo.s32 	%r1072, %r2366, 18816, %r17;
	cvta.to.global.u64 	%rd56, %rd249;
	mul.wide.s32 	%rd57, %r1072, 4;
	add.s64 	%rd58, %rd56, %rd57;
	ld.global.nc.f32 	%f399, [%rd58];
$L__BB0_37:
	mov.u32 	%r1073, %tid.z;
	shl.b32 	%r1074, %r1073, 11;
	mov.u32 	%r1075, %tid.y;
	shl.b32 	%r1076, %r1075, 10;
	add.s32 	%r1077, %r1074, %r1076;
	mov.u32 	%r1078, %tid.x;
	mad.lo.s32 	%r1080, %r1078, 74, %r1077;
	shl.b32 	%r1081, %r1080, 2;
	mov.u32 	%r1082, _ZZ24default_function_kernel0E15pad_temp_shared;
	add.s32 	%r1083, %r1082, %r1081;
	st.shared.f32 	[%r1083+68], %f399;
	shl.b32 	%r1084, %r1078, 2;
	mad.lo.s32 	%r1085, %r1078, 6, %r1084;
	add.s32 	%r1086, %r1085, 18;
	shr.u32 	%r1087, %r1086, 4;
	and.b32  	%r1088, %r1087, 3;
	mov.u32 	%r1089, %ctaid.y;
	shl.b32 	%r1090, %r1089, 1;
	or.b32  	%r1091, %r1088, %r1090;
	setp.eq.s32 	%p293, %r1091, 0;
	add.s32 	%r1092, %r1090, %r1088;
	setp.gt.u32 	%p294, %r1092, 14;
	mad.lo.s32 	%r1094, %r1078, 10, 2;
	and.b32  	%r1095, %r1094, 14;
	setp.eq.s32 	%p295, %r1095, 0;
	or.pred  	%p296, %p293, %p295;
	or.pred  	%p297, %p296, %p294;
	mov.f32 	%f400, 0f00000000;
	@%p297 bra 	$L__BB0_39;
	ld.param.u64 	%rd250, [default_function_kernel0_param_0];
	mad.lo.s32 	%r1096, %r2366, 18816, %r18;
	cvta.to.global.u64 	%rd59, %rd250;
	mul.wide.s32 	%rd60, %r1096, 4;
	add.s64 	%rd61, %rd59, %rd60;
	ld.global.nc.f32 	%f400, [%rd61];
$L__BB0_39:
	mov.u32 	%r1097, %tid.z;
	shl.b32 	%r1098, %r1097, 11;
	mov.u32 	%r1099, %tid.y;
	shl.b32 	%r1100, %r1099, 10;
	add.s32 	%r1101, %r1098, %r1100;
	mov.u32 	%r1102, %tid.x;
	mad.lo.s32 	%r1104, %r1102, 74, %r1101;
	shl.b32 	%r1105, %r1104, 2;
	mov.u32 	%r1106, _ZZ24default_function_kernel0E15pad_temp_shared;
	add.s32 	%r1107, %r1106, %r1105;
	st.shared.f32 	[%r1107+72], %f400;
	mul.lo.s32 	%r1108, %r1102, 6;
	shl.b32 	%r1109, %r1102, 2;
	add.s32 	%r1110, %r1108, %r1109;
	add.s32 	%r1111, %r1110, 19;
	shr.u32 	%r1112, %r1111, 4;
	and.b32  	%r1113, %r1112, 3;
	mov.u32 	%r1114, %ctaid.y;
	shl.b32 	%r1115, %r1114, 1;
	or.b32  	%r1116, %r1113, %r1115;
	setp.eq.s32 	%p298, %r1116, 0;
	add.s32 	%r1117, %r1115, %r1113;
	setp.gt.u32 	%p299, %r1117, 14;
	add.s32 	%r1119, %r1108, 12;
	and.b32  	%r1120, %r1119, 14;
	setp.eq.s32 	%p300, %r1120, 0;
	or.pred  	%p301, %p298, %p300;
	or.pred  	%p302, %p301, %p299;
	mov.f32 	%f401, 0f00000000;
	@%p302 bra 	$L__BB0_41;
	ld.param.u64 	%rd251, [default_function_kernel0_param_0];
	mad.lo.s32 	%r1121, %r2366, 18816, %r19;
	cvta.to.global.u64 	%rd62, %rd251;
	mul.wide.s32 	%rd63, %r1121, 4;
	add.s64 	%rd64, %rd62, %rd63;
	ld.global.nc.f32 	%f401, [%rd64];
$L__BB0_41:
	mov.u32 	%r1122, %tid.z;
	shl.b32 	%r1123, %r1122, 11;
	mov.u32 	%r1124, %tid.y;
	shl.b32 	%r1125, %r1124, 10;
	add.s32 	%r1126, %r1123, %r1125;
	mov.u32 	%r1127, %tid.x;
	mad.lo.s32 	%r1129, %r1127, 74, %r1126;
	shl.b32 	%r1130, %r1129, 2;
	mov.u32 	%r1131, _ZZ24default_function_kernel0E15pad_temp_shared;
	add.s32 	%r1132, %r1131, %r1130;
	st.shared.f32 	[%r1132+76], %f401;
	shl.b32 	%r1133, %r1127, 2;
	mad.lo.s32 	%r1134, %r1127, 6, %r1133;
	add.s32 	%r1135, %r1134, 20;
	shr.u32 	%r1136, %r1135, 4;
	and.b32  	%r1137, %r1136, 3;
	mov.u32 	%r1138, %ctaid.y;
	shl.b32 	%r1139, %r1138, 1;
	or.b32  	%r1140, %r1137, %r1139;
	setp.eq.s32 	%p303, %r1140, 0;
	add.s32 	%r1141, %r1139, %r1137;
	setp.gt.u32 	%p304, %r1141, 14;
	mad.lo.s32 	%r1143, %r1127, 10, 4;
	and.b32  	%r1144, %r1143, 14;
	setp.eq.s32 	%p305, %r1144, 0;
	or.pred  	%p306, %p303, %p305;
	or.pred  	%p307, %p306, %p304;
	mov.f32 	%f402, 0f00000000;
	@%p307 bra 	$L__BB0_43;
	ld.param.u64 	%rd252, [default_function_kernel0_param_0];
	mad.lo.s32 	%r1145, %r2366, 18816, %r20;
	cvta.to.global.u64 	%rd65, %rd252;
	mul.wide.s32 	%rd66, %r1145, 4;
	add.s64 	%rd67, %rd65, %rd66;
	ld.global.nc.f32 	%f402, [%rd67];
$L__BB0_43:
	mov.u32 	%r1146, %tid.z;
	shl.b32 	%r1147, %r1146, 11;
	mov.u32 	%r1148, %tid.y;
	shl.b32 	%r1149, %r1148, 10;
	add.s32 	%r1150, %r1147, %r1149;
	mov.u32 	%r1151, %tid.x;
	mad.lo.s32 	%r1153, %r1151, 74, %r1150;
	shl.b32 	%r1154, %r1153, 2;
	mov.u32 	%r1155, _ZZ24default_function_kernel0E15pad_temp_shared;
	add.s32 	%r1156, %r1155, %r1154;
	st.shared.f32 	[%r1156+80], %f402;
	mul.lo.s32 	%r1157, %r1151, 6;
	shl.b32 	%r1158, %r1151, 2;
	add.s32 	%r1159, %r1157, %r1158;
	add.s32 	%r1160, %r1159, 21;
	shr.u32 	%r1161, %r1160, 4;
	and.b32  	%r1162, %r1161, 3;
	mov.u32 	%r1163, %ctaid.y;
	shl.b32 	%r1164, %r1163, 1;
	or.b32  	%r1165, %r1162, %r1164;
	setp.eq.s32 	%p308, %r1165, 0;
	add.s32 	%r1166, %r1164, %r1162;
	setp.gt.u32 	%p309, %r1166, 14;
	add.s32 	%r1168, %r1157, 10;
	and.b32  	%r1169, %r1168, 14;
	setp.eq.s32 	%p310, %r1169, 0;
	or.pred  	%p311, %p308, %p310;
	or.pred  	%p312, %p311, %p309;
	mov.f32 	%f403, 0f00000000;
	@%p312 bra 	$L__BB0_45;
	ld.param.u64 	%rd253, [default_function_kernel0_param_0];
	mad.lo.s32 	%r1170, %r2366, 18816, %r21;
	cvta.to.global.u64 	%rd68, %rd253;
	mul.wide.s32 	%rd69, %r1170, 4;
	add.s64 	%rd70, %rd68, %rd69;
	ld.global.nc.f32 	%f403, [%rd70];
$L__BB0_45:
	mov.u32 	%r1171, %tid.z;
	shl.b32 	%r1172, %r1171, 11;
	mov.u32 	%r1173, %tid.y;
	shl.b32 	%r1174, %r1173, 10;
	add.s32 	%r1175, %r1172, %r1174;
	mov.u32 	%r1176, %tid.x;
	mad.lo.s32 	%r1178, %r1176, 74, %r1175;
	shl.b32 	%r1179, %r1178, 2;
	mov.u32 	%r1180, _ZZ24default_function_kernel0E15pad_temp_shared;
	add.s32 	%r1181, %r1180, %r1179;
	st.shared.f32 	[%r1181+84], %f403;
	shl.b32 	%r1182, %r1176, 2;
	mad.lo.s32 	%r1183, %r1176, 6, %r1182;
	add.s32 	%r1184, %r1183, 22;
	shr.u32 	%r1185, %r1184, 4;
	and.b32  	%r1186, %r1185, 3;
	mov.u32 	%r1187, %ctaid.y;
	shl.b32 	%r1188, %r1187, 1;
	or.b32  	%r1189, %r1186, %r1188;
	setp.eq.s32 	%p313, %r1189, 0;
	add.s32 	%r1190, %r1188, %r1186;
	setp.gt.u32 	%p314, %r1190, 14;
	mad.lo.s32 	%r1192, %r1176, 10, 6;
	and.b32  	%r1193, %r1192, 14;
	setp.eq.s32 	%p315, %r1193, 0;
	or.pred  	%p316, %p313, %p315;
	or.pred  	%p317, %p316, %p314;
	mov.f32 	%f404, 0f00000000;
	@%p317 bra 	$L__BB0_47;
	ld.param.u64 	%rd254, [default_function_kernel0_param_0];
	mad.lo.s32 	%r1194, %r2366, 18816, %r22;
	cvta.to.global.u64 	%rd71, %rd254;
	mul.wide.s32 	%rd72, %r1194, 4;
	add.s64 	%rd73, %rd71, %rd72;
	ld.global.nc.f32 	%f404, [%rd73];
$L__BB0_47:
	mov.u32 	%r1195, %tid.z;
	shl.b32 	%r1196, %r1195, 11;
	mov.u32 	%r1197, %tid.y;
	shl.b32 	%r1198, %r1197, 10;
	add.s32 	%r1199, %r1196, %r1198;
	mov.u32 	%r1200, %tid.x;
	mad.lo.s32 	%r1202, %r1200, 74, %r1199;
	shl.b32 	%r1203, %r1202, 2;
	mov.u32 	%r1204, _ZZ24default_function_kernel0E15pad_temp_shared;
	add.s32 	%r1205, %r1204, %r1203;
	st.shared.f32 	[%r1205+88], %f404;
	mul.lo.s32 	%r1206, %r1200, 6;
	shl.b32 	%r1207, %r1200, 2;
	add.s32 	%r1208, %r1206, %r1207;
	add.s32 	%r1209, %r1208, 23;
	shr.u32 	%r1210, %r1209, 4;
	and.b32  	%r1211, %r1210, 3;
	mov.u32 	%r1212, %ctaid.y;
	shl.b32 	%r1213, %r1212, 1;
	or.b32  	%r1214, %r1211, %r1213;
	setp.eq.s32 	%p318, %r1214, 0;
	add.s32 	%r1215, %r1213, %r1211;
	setp.gt.u32 	%p319, %r1215, 14;
	and.b32  	%r1217, %r1206, 14;
	setp.eq.s32 	%p320, %r1217, 8;
	or.pred  	%p321, %p318, %p320;
	or.pred  	%p322, %p321, %p319;
	mov.f32 	%f405, 0f00000000;
	@%p322 bra 	$L__BB0_49;
	ld.param.u64 	%rd255, [default_function_kernel0_param_0];
	mad.lo.s32 	%r1218, %r2366, 18816, %r23;
	cvta.to.global.u64 	%rd74, %rd255;
	mul.wide.s32 	%rd75, %r1218, 4;
	add.s64 	%rd76, %rd74, %rd75;
	ld.global.nc.f32 	%f405, [%rd76];
$L__BB0_49:
	mov.u32 	%r1219, %tid.z;
	shl.b32 	%r1220, %r1219, 11;
	mov.u32 	%r1221, %tid.y;
	shl.b32 	%r1222, %r1221, 10;
	add.s32 	%r1223, %r1220, %r1222;
	mov.u32 	%r1224, %tid.x;
	mad.lo.s32 	%r1226, %r1224, 74, %r1223;
	shl.b32 	%r1227, %r1226, 2;
	mov.u32 	%r1228, _ZZ24default_function_kernel0E15pad_temp_shared;
	add.s32 	%r1229, %r1228, %r1227;
	st.shared.f32 	[%r1229+92], %f405;
	shl.b32 	%r1230, %r1224, 2;
	mad.lo.s32 	%r1231, %r1224, 6, %r1230;
	add.s32 	%r1232, %r1231, 24;
	shr.u32 	%r1233, %r1232, 4;
	and.b32  	%r1234, %r1233, 3;
	mov.u32 	%r1235, %ctaid.y;
	shl.b32 	%r1236, %r1235, 1;
	or.b32  	%r1237, %r1234, %r1236;
	setp.eq.s32 	%p323, %r1237, 0;
	add.s32 	%r1238, %r1236, %r1234;
	setp.gt.u32 	%p324, %r1238, 14;
	mul.lo.s32 	%r1240, %r1224, 10;
	and.b32  	%r1241, %r1240, 14;
	setp.eq.s32 	%p325, %r1241, 8;
	or.pred  	%p326, %p323, %p325;
	or.pred  	%p327, %p326, %p324;
	mov.f32 	%f406, 0f00000000;
	@%p327 bra 	$L__BB0_51;
	ld.param.u64 	%rd256, [default_function_kernel0_param_0];
	mad.lo.s32 	%r1242, %r2366, 18816, %r24;
	cvta.to.global.u64 	%rd77, %rd256;
	mul.wide.s32 	%rd78, %r1242, 4;
	add.s64 	%rd79, %rd77, %rd78;
	ld.global.nc.f32 	%f406, [%rd79];
$L__BB0_51:
	mov.u32 	%r1243, %tid.z;
	shl.b32 	%r1244, %r1243, 11;
	mov.u32 	%r1245, %tid.y;
	shl.b32 	%r1246, %r1245, 10;
	add.s32 	%r1247, %r1244, %r1246;
	mov.u32 	%r1248, %tid.x;
	mad.lo.s32 	%r1249, %r1248, 74, %r1247;
	shl.b32 	%r1250, %r1249, 2;
	mov.u32 	%r1251, _ZZ24default_function_kernel0E15pad_temp_shared;
	add.s32 	%r1252, %r1251, %r1250;
	st.shared.f32 	[%r1252+96], %f406;
	mov.f32 	%f407, 0f00000000;
	@%p3 bra 	$L__BB0_53;
	ld.param.u64 	%rd257, [default_function_kernel0_param_0];
	mad.lo.s32 	%r1253, %r2366, 18816, %r25;
	cvta.to.global.u64 	%rd80, %rd257;
	mul.wide.s32 	%rd81, %r1253, 4;
	add.s64 	%rd82, %rd80, %rd81;
	ld.global.nc.f32 	%f407, [%rd82];
$L__BB0_53:
	mov.u32 	%r1254, %tid.z;
	shl.b32 	%r1255, %r1254, 11;
	mov.u32 	%r1256, %tid.y;
	shl.b32 	%r1257, %r1256, 10;
	add.s32 	%r1258, %r1255, %r1257;
	mov.u32 	%r1259, %tid.x;
	mad.lo.s32 	%r1260, %r1259, 74, %r1258;
	shl.b32 	%r1261, %r1260, 2;
	mov.u32 	%r1262, _ZZ24default_function_kernel0E15pad_temp_shared;
	add.s32 	%r1263, %r1262, %r1261;
	st.shared.f32 	[%r1263+100], %f407;
	shl.b32 	%r1264, %r1259, 2;
	mad.lo.s32 	%r1265, %r1259, 6, %r1264;
	add.s32 	%r1266, %r1265, 26;
	shr.u32 	%r1267, %r1266, 4;
	and.b32  	%r1268, %r1267, 3;
	mov.u32 	%r1269, %ctaid.y;
	shl.b32 	%r1270, %r1269, 1;
	or.b32  	%r1271, %r1268, %r1270;
	setp.eq.s32 	%p328, %r1271, 0;
	add.s32 	%r1272, %r1270, %r1268;
	setp.gt.u32 	%p329, %r1272, 14;
	add.s32 	%r1275, %r1265, 10;
	and.b32  	%r1276, %r1275, 14;
	setp.eq.s32 	%p330, %r1276, 0;
	or.pred  	%p331, %p328, %p330;
	or.pred  	%p332, %p331, %p329;
	mov.f32 	%f408, 0f00000000;
	@%p332 bra 	$L__BB0_55;
	ld.param.u64 	%rd258, [default_function_kernel0_param_0];
	mad.lo.s32 	%r1277, %r2366, 18816, %r26;
	cvta.to.global.u64 	%rd83, %rd258;
	mul.wide.s32 	%rd84, %r1277, 4;
	add.s64 	%rd85, %rd83, %rd84;
	ld.global.nc.f32 	%f408, [%rd85];
$L__BB0_55:
	mov.u32 	%r1278, %tid.z;
	shl.b32 	%r1279, %r1278, 11;
	mov.u32 	%r1280, %tid.y;
	shl.b32 	%r1281, %r1280, 10;
	add.s32 	%r1282, %r1279, %r1281;
	mov.u32 	%r1283, %tid.x;
	mad.lo.s32 	%r1284, %r1283, 74, %r1282;
	shl.b32 	%r1285, %r1284, 2;
	mov.u32 	%r1286, _ZZ24default_function_kernel0E15pad_temp_shared;
	add.s32 	%r1287, %r1286, %r1285;
	st.shared.f32 	[%r1287+104], %f408;
	mov.f32 	%f409, 0f00000000;
	@%p4 bra 	$L__BB0_57;
	ld.param.u64 	%rd259, [default_function_kernel0_param_0];
	mad.lo.s32 	%r1288, %r2366, 18816, %r27;
	cvta.to.global.u64 	%rd86, %rd259;
	mul.wide.s32 	%rd87, %r1288, 4;
	add.s64 	%rd88, %rd86, %rd87;
	ld.global.nc.f32 	%f409, [%rd88];
$L__BB0_57:
	mov.u32 	%r1289, %tid.z;
	shl.b32 	%r1290, %r1289, 11;
	mov.u32 	%r1291, %tid.y;
	shl.b32 	%r1292, %r1291, 10;
	add.s32 	%r1293, %r1290, %r1292;
	mov.u32 	%r1294, %tid.x;
	mad.lo.s32 	%r1295, %r1294, 74, %r1293;
	shl.b32 	%r1296, %r1295, 2;
	mov.u32 	%r1297, _ZZ24default_function_kernel0E15pad_temp_shared;
	add.s32 	%r1298, %r1297, %r1296;
	st.shared.f32 	[%r1298+108], %f409;
	shl.b32 	%r1299, %r1294, 2;
	mad.lo.s32 	%r1300, %r1294, 6, %r1299;
	add.s32 	%r1301, %r1300, 28;
	shr.u32 	%r1302, %r1301, 4;
	and.b32  	%r1303, %r1302, 3;
	mov.u32 	%r1304, %ctaid.y;
	shl.b32 	%r1305, %r1304, 1;
	or.b32  	%r1306, %r1303, %r1305;
	setp.eq.s32 	%p333, %r1306, 0;
	add.s32 	%r1307, %r1305, %r1303;
	setp.gt.u32 	%p334, %r1307, 14;
	add.s32 	%r1310, %r1300, 12;
	and.b32  	%r1311, %r1310, 14;
	setp.eq.s32 	%p335, %r1311, 0;
	or.pred  	%p336, %p333, %p335;
	or.pred  	%p337, %p336, %p334;
	mov.f32 	%f410, 0f00000000;
	@%p337 bra 	$L__BB0_59;
	ld.param.u64 	%rd260, [default_function_kernel0_param_0];
	mad.lo.s32 	%r1312, %r2366, 18816, %r28;
	cvta.to.global.u64 	%rd89, %rd260;
	mul.wide.s32 	%rd90, %r1312, 4;
	add.s64 	%rd91, %rd89, %rd90;
	ld.global.nc.f32 	%f410, [%rd91];
$L__BB0_59:
	mov.u32 	%r1313, %tid.z;
	shl.b32 	%r1314, %r1313, 11;
	mov.u32 	%r1315, %tid.y;
	shl.b32 	%r1316, %r1315, 10;
	add.s32 	%r1317, %r1314, %r1316;
	mov.u32 	%r1318, %tid.x;
	mad.lo.s32 	%r1319, %r1318, 74, %r1317;
	shl.b32 	%r1320, %r1319, 2;
	mov.u32 	%r1321, _ZZ24default_function_kernel0E15pad_temp_shared;
	add.s32 	%r1322, %r1321, %r1320;
	st.shared.f32 	[%r1322+112], %f410;
	mov.f32 	%f411, 0f00000000;
	@%p5 bra 	$L__BB0_61;
	ld.param.u64 	%rd261, [default_function_kernel0_param_0];
	mad.lo.s32 	%r1323, %r2366, 18816, %r29;
	cvta.to.global.u64 	%rd92, %rd261;
	mul.wide.s32 	%rd93, %r1323, 4;
	add.s64 	%rd94, %rd92, %rd93;
	ld.global.nc.f32 	%f411, [%rd94];
$L__BB0_61:
	mov.u32 	%r1324, %tid.z;
	shl.b32 	%r1325, %r1324, 11;
	mov.u32 	%r1326, %tid.y;
	shl.b32 	%r1327, %r1326, 10;
	add.s32 	%r1328, %r1325, %r1327;
	mov.u32 	%r1329, %tid.x;
	mad.lo.s32 	%r1330, %r1329, 74, %r1328;
	shl.b32 	%r1331, %r1330, 2;
	mov.u32 	%r1332, _ZZ24default_function_kernel0E15pad_temp_shared;
	add.s32 	%r1333, %r1332, %r1331;
	st.shared.f32 	[%r1333+116], %f411;
	shl.b32 	%r1334, %r1329, 2;
	mad.lo.s32 	%r1335, %r1329, 6, %r1334;
	add.s32 	%r1337, %r1335, 14;
	add.s32 	%r1338, %r1335, 30;
	shr.u32 	%r1339, %r1338, 4;
	and.b32  	%r1340, %r1339, 3;
	mov.u32 	%r1341, %ctaid.y;
	shl.b32 	%r1343, %r1341, 1;
	or.b32  	%r1344, %r1340, %r1343;
	setp.eq.s32 	%p338, %r1344, 0;
	add.s32 	%r1345, %r1343, %r1340;
	setp.gt.u32 	%p339, %r1345, 14;
	and.b32  	%r1346, %r1337, 14;
	setp.eq.s32 	%p340, %r1346, 0;
	or.pred  	%p341, %p338, %p340;
	or.pred  	%p342, %p341, %p339;
	mov.f32 	%f412, 0f00000000;
	@%p342 bra 	$L__BB0_63;
	ld.param.u64 	%rd262, [default_function_kernel0_param_0];
	mad.lo.s32 	%r1347, %r2366, 18816, %r30;
	cvta.to.global.u64 	%rd95, %rd262;
	mul.wide.s32 	%rd96, %r1347, 4;
	add.s64 	%rd97, %rd95, %rd96;
	ld.global.nc.f32 	%f412, [%rd97];
$L__BB0_63:
	mov.u32 	%r1348, %tid.z;
	shl.b32 	%r1349, %r1348, 11;
	mov.u32 	%r1350, %tid.y;
	shl.b32 	%r1351, %r1350, 10;
	add.s32 	%r1352, %r1349, %r1351;
	mov.u32 	%r1353, %tid.x;
	mad.lo.s32 	%r1355, %r1353, 74, %r1352;
	shl.b32 	%r1356, %r1355, 2;
	mov.u32 	%r1357, _ZZ24default_function_kernel0E15pad_temp_shared;
	add.s32 	%r1358, %r1357, %r1356;
	st.shared.f32 	[%r1358+120], %f412;
	mul.lo.s32 	%r1359, %r1353, 6;
	shl.b32 	%r1360, %r1353, 2;
	add.s32 	%r1361, %r1359, %r1360;
	add.s32 	%r1362, %r1361, 31;
	shr.u32 	%r1363, %r1362, 4;
	and.b32  	%r1364, %r1363, 3;
	mov.u32 	%r1365, %ctaid.y;
	shl.b32 	%r1366, %r1365, 1;
	or.b32  	%r1367, %r1364, %r1366;
	setp.eq.s32 	%p343, %r1367, 0;
	add.s32 	%r1368, %r1366, %r1364;
	setp.gt.u32 	%p344, %r1368, 14;
	and.b32  	%r1370, %r1359, 14;
	setp.eq.s32 	%p345, %r1370, 0;
	or.pred  	%p346, %p343, %p345;
	or.pred  	%p347, %p346, %p344;
	mov.f32 	%f413, 0f00000000;
	@%p347 bra 	$L__BB0_65;
	ld.param.u64 	%rd263, [default_function_kernel0_param_0];
	mad.lo.s32 	%r1371, %r2366, 18816, %r31;
	cvta.to.global.u64 	%rd98, %rd263;
	mul.wide.s32 	%rd99, %r1371, 4;
	add.s64 	%rd100, %rd98, %rd99;
	ld.global.nc.f32 	%f413, [%rd100];
$L__BB0_65:
	mov.u32 	%r1372, %tid.z;
	shl.b32 	%r1373, %r1372, 11;
	mov.u32 	%r1374, %tid.y;
	shl.b32 	%r1375, %r1374, 10;
	add.s32 	%r1376, %r1373, %r1375;
	mov.u32 	%r1377, %tid.x;
	mad.lo.s32 	%r1379, %r1377, 74, %r1376;
	shl.b32 	%r1380, %r1379, 2;
	mov.u32 	%r1381, _ZZ24default_function_kernel0E15pad_temp_shared;
	add.s32 	%r1382, %r1381, %r1380;
	st.shared.f32 	[%r1382+124], %f413;
	mul.lo.s32 	%r1383, %r1377, 10;
	shr.u32 	%r1384, %r1383, 4;
	and.b32  	%r1385, %r1384, 3;
	xor.b32  	%r1386, %r1385, 2;
	mov.u32 	%r1387, %ctaid.y;
	shl.b32 	%r1389, %r1387, 1;
	or.b32  	%r1390, %r1386, %r1389;
	setp.eq.s32 	%p348, %r1390, 0;
	add.s32 	%r1391, %r1389, %r1386;
	setp.gt.u32 	%p349, %r1391, 14;
	and.b32  	%r1392, %r1383, 14;
	setp.eq.s32 	%p350, %r1392, 0;
	or.pred  	%p351, %p348, %p350;
	or.pred  	%p352, %p351, %p349;
	mov.f32 	%f414, 0f00000000;
	@%p352 bra 	$L__BB0_67;
	ld.param.u64 	%rd264, [default_function_kernel0_param_0];
	mad.lo.s32 	%r1393, %r2366, 18816, %r32;
	cvta.to.global.u64 	%rd101, %rd264;
	mul.wide.s32 	%rd102, %r1393, 4;
	add.s64 	%rd103, %rd101, %rd102;
	ld.global.nc.f32 	%f414, [%rd103];
$L__BB0_67:
	mov.u32 	%r1394, %tid.z;
	shl.b32 	%r1395, %r1394, 11;
	mov.u32 	%r1396, %tid.y;
	shl.b32 	%r1397, %r1396, 10;
	add.s32 	%r1398, %r1395, %r1397;
	mov.u32 	%r1399, %tid.x;
	mad.lo.s32 	%r1401, %r1399, 74, %r1398;
	shl.b32 	%r1402, %r1401, 2;
	mov.u32 	%r1403, _ZZ24default_function_kernel0E15pad_temp_shared;
	add.s32 	%r1404, %r1403, %r1402;
	st.shared.f32 	[%r1404+128], %f414;
	mad.lo.s32 	%r1405, %r1399, 6, 14;
	shl.b32 	%r1406, %r1399, 2;
	add.s32 	%r1407, %r1405, %r1406;
	add.s32 	%r1408, %r1407, 19;
	shr.u32 	%r1409, %r1408, 4;
	and.b32  	%r1410, %r1409, 3;
	mov.u32 	%r1411, %ctaid.y;
	shl.b32 	%r1412, %r1411, 1;
	or.b32  	%r1413, %r1410, %r1412;
	setp.eq.s32 	%p353, %r1413, 0;
	add.s32 	%r1414, %r1412, %r1410;
	setp.gt.u32 	%p354, %r1414, 14;
	and.b32  	%r1416, %r1405, 14;
	setp.eq.s32 	%p355, %r1416, 0;
	or.pred  	%p356, %p353, %p355;
	or.pred  	%p357, %p356, %p354;
	mov.f32 	%f415, 0f00000000;
	@%p357 bra 	$L__BB0_69;
	ld.param.u64 	%rd265, [default_function_kernel0_param_0];
	mad.lo.s32 	%r1417, %r2366, 18816, %r33;
	cvta.to.global.u64 	%rd104, %rd265;
	mul.wide.s32 	%rd105, %r1417, 4;
	add.s64 	%rd106, %rd104, %rd105;
	ld.global.nc.f32 	%f415, [%rd106];
$L__BB0_69:
	mov.u32 	%r1418, %tid.z;
	shl.b32 	%r1419, %r1418, 11;
	mov.u32 	%r1420, %tid.y;
	shl.b32 	%r1421, %r1420, 10;
	add.s32 	%r1422, %r1419, %r1421;
	mov.u32 	%r1423, %tid.x;
	mad.lo.s32 	%r1425, %r1423, 74, %r1422;
	shl.b32 	%r1426, %r1425, 2;
	mov.u32 	%r1427, _ZZ24default_function_kernel0E15pad_temp_shared;
	add.s32 	%r1428, %r1427, %r1426;
	st.shared.f32 	[%r1428+132], %f415;
	shl.b32 	%r1429, %r1423, 2;
	mad.lo.s32 	%r1430, %r1423, 6, %r1429;
	add.s32 	%r1431, %r1430, 34;
	shr.u32 	%r1432, %r1431, 4;
	and.b32  	%r1433, %r1432, 3;
	mov.u32 	%r1434, %ctaid.y;
	shl.b32 	%r1435, %r1434, 1;
	or.b32  	%r1436, %r1433, %r1435;
	setp.eq.s32 	%p358, %r1436, 0;
	add.s32 	%r1437, %r1435, %r1433;
	setp.gt.u32 	%p359, %r1437, 14;
	mad.lo.s32 	%r1439, %r1423, 10, 2;
	and.b32  	%r1440, %r1439, 14;
	setp.eq.s32 	%p360, %r1440, 0;
	or.pred  	%p361, %p358, %p360;
	or.pred  	%p362, %p361, %p359;
	mov.f32 	%f416, 0f00000000;
	@%p362 bra 	$L__BB0_71;
	ld.param.u64 	%rd266, [default_function_kernel0_param_0];
	mad.lo.s32 	%r1441, %r2366, 18816, %r34;
	cvta.to.global.u64 	%rd107, %rd266;
	mul.wide.s32 	%rd108, %r1441, 4;
	add.s64 	%rd109, %rd107, %rd108;
	ld.global.nc.f32 	%f416, [%rd109];
$L__BB0_71:
	mov.u32 	%r1442, %tid.z;
	shl.b32 	%r1443, %r1442, 11;
	mov.u32 	%r1444, %tid.y;
	shl.b32 	%r1445, %r1444, 10;
	add.s32 	%r1446, %r1443, %r1445;
	mov.u32 	%r1447, %tid.x;
	mad.lo.s32 	%r1449, %r1447, 74, %r1446;
	shl.b32 	%r1450, %r1449, 2;
	mov.u32 	%r1451, _ZZ24default_function_kernel0E15pad_temp_shared;
	add.s32 	%r1452, %r1451, %r1450;
	st.shared.f32 	[%r1452+136], %f416;
	mul.lo.s32 	%r1453, %r1447, 6;
	shl.b32 	%r1454, %r1447, 2;
	add.s32 	%r1455, %r1453, %r1454;
	add.s32 	%r1456, %r1455, 35;
	shr.u32 	%r1457, %r1456, 4;
	and.b32  	%r1458, %r1457, 3;
	mov.u32 	%r1459, %ctaid.y;
	shl.b32 	%r1460, %r1459, 1;
	or.b32  	%r1461, %r1458, %r1460;
	setp.eq.s32 	%p363, %r1461, 0;
	add.s32 	%r1462, %r1460, %r1458;
	setp.gt.u32 	%p364, %r1462, 14;
	add.s32 	%r1464, %r1453, 12;
	and.b32  	%r1465, %r1464, 14;
	setp.eq.s32 	%p365, %r1465, 0;
	or.pred  	%p366, %p363, %p365;
	or.pred  	%p367, %p366, %p364;
	mov.f32 	%f417, 0f00000000;
	@%p367 bra 	$L__BB0_73;
	ld.param.u64 	%rd267, [default_function_kernel0_param_0];
	mad.lo.s32 	%r1466, %r2366, 18816, %r35;
	cvta.to.global.u64 	%rd110, %rd267;
	mul.wide.s32 	%rd111, %r1466, 4;
	add.s64 	%rd112, %rd110, %rd111;
	ld.global.nc.f32 	%f417, [%rd112];
$L__BB0_73:
	mov.u32 	%r1467, %tid.z;
	shl.b32 	%r1468, %r1467, 11;
	mov.u32 	%r1469, %tid.y;
	shl.b32 	%r1470, %r1469, 10;
	add.s32 	%r1471, %r1468, %r1470;
	mov.u32 	%r1472, %tid.x;
	mad.lo.s32 	%r1474, %r1472, 74, %r1471;
	shl.b32 	%r1475, %r1474, 2;
	mov.u32 	%r1476, _ZZ24default_function_kernel0E15pad_temp_shared;
	add.s32 	%r1477, %r1476, %r1475;
	st.shared.f32 	[%r1477+140], %f417;
	shl.b32 	%r1478, %r1472, 2;
	mad.lo.s32 	%r1479, %r1472, 6, %r1478;
	add.s32 	%r1480, %r1479, 36;
	shr.u32 	%r1481, %r1480, 4;
	and.b32  	%r1482, %r1481, 3;
	mov.u32 	%r1483, %ctaid.y;
	shl.b32 	%r1484, %r1483, 1;
	or.b32  	%r1485, %r1482, %r1484;
	setp.eq.s32 	%p368, %r1485, 0;
	add.s32 	%r1486, %r1484, %r1482;
	setp.gt.u32 	%p369, %r1486, 14;
	mad.lo.s32 	%r1488, %r1472, 10, 4;
	and.b32  	%r1489, %r1488, 14;
	setp.eq.s32 	%p370, %r1489, 0;
	or.pred  	%p371, %p368, %p370;
	or.pred  	%p372, %p371, %p369;
	mov.f32 	%f418, 0f00000000;
	@%p372 bra 	$L__BB0_75;
	ld.param.u64 	%rd268, [default_function_kernel0_param_0];
	mad.lo.s32 	%r1490, %r2366, 18816, %r36;
	cvta.to.global.u64 	%rd113, %rd268;
	mul.wide.s32 	%rd114, %r1490, 4;
	add.s64 	%rd115, %rd113, %rd114;
	ld.global.nc.f32 	%f418, [%rd115];
$L__BB0_75:
	mov.u32 	%r1491, %tid.z;
	shl.b32 	%r1492, %r1491, 11;
	mov.u32 	%r1493, %tid.y;
	shl.b32 	%r1494, %r1493, 10;
	add.s32 	%r1495, %r1492, %r1494;
	mov.u32 	%r1496, %tid.x;
	mad.lo.s32 	%r1498, %r1496, 74, %r1495;
	shl.b32 	%r1499, %r1498, 2;
	mov.u32 	%r1500, _ZZ24default_function_kernel0E15pad_temp_shared;
	add.s32 	%r1501, %r1500, %r1499;
	st.shared.f32 	[%r1501+144], %f418;
	mul.lo.s32 	%r1502, %r1496, 6;
	shl.b32 	%r1503, %r1496, 2;
	add.s32 	%r1504, %r1502, %r1503;
	add.s32 	%r1505, %r1504, 37;
	shr.u32 	%r1506, %r1505, 4;
	and.b32  	%r1507, %r1506, 3;
	mov.u32 	%r1508, %ctaid.y;
	shl.b32 	%r1509, %r1508, 1;
	or.b32  	%r1510, %r1507, %r1509;
	setp.eq.s32 	%p373, %r1510, 0;
	add.s32 	%r1511, %r1509, %r1507;
	setp.gt.u32 	%p374, %r1511, 14;
	add.s32 	%r1513, %r1502, 10;
	and.b32  	%r1514, %r1513, 14;
	setp.eq.s32 	%p375, %r1514, 0;
	or.pred  	%p376, %p373, %p375;
	or.pred  	%p377, %p376, %p374;
	mov.f32 	%f419, 0f00000000;
	@%p377 bra 	$L__BB0_77;
	ld.param.u64 	%rd269, [default_function_kernel0_param_0];
	mad.lo.s32 	%r1515, %r2366, 18816, %r37;
	cvta.to.global.u64 	%rd116, %rd269;
	mul.wide.s32 	%rd117, %r1515, 4;
	add.s64 	%rd118, %rd116, %rd117;
	ld.global.nc.f32 	%f419, [%rd118];
$L__BB0_77:
	mov.u32 	%r1516, %tid.z;
	shl.b32 	%r1517, %r1516, 11;
	mov.u32 	%r1518, %tid.y;
	shl.b32 	%r1519, %r1518, 10;
	add.s32 	%r1520, %r1517, %r1519;
	mov.u32 	%r1521, %tid.x;
	mad.lo.s32 	%r1523, %r1521, 74, %r1520;
	shl.b32 	%r1524, %r1523, 2;
	mov.u32 	%r1525, _ZZ24default_function_kernel0E15pad_temp_shared;
	add.s32 	%r1526, %r1525, %r1524;
	st.shared.f32 	[%r1526+148], %f419;
	shl.b32 	%r1527, %r1521, 2;
	mad.lo.s32 	%r1528, %r1521, 6, %r1527;
	add.s32 	%r1529, %r1528, 38;
	shr.u32 	%r1530, %r1529, 4;
	and.b32  	%r1531, %r1530, 3;
	mov.u32 	%r1532, %ctaid.y;
	shl.b32 	%r1533, %r1532, 1;
	or.b32  	%r1534, %r1531, %r1533;
	setp.eq.s32 	%p378, %r1534, 0;
	add.s32 	%r1535, %r1533, %r1531;
	setp.gt.u32 	%p379, %r1535, 14;
	mad.lo.s32 	%r1537, %r1521, 10, 6;
	and.b32  	%r1538, %r1537, 14;
	setp.eq.s32 	%p380, %r1538, 0;
	or.pred  	%p381, %p378, %p380;
	or.pred  	%p382, %p381, %p379;
	mov.f32 	%f420, 0f00000000;
	@%p382 bra 	$L__BB0_79;
	ld.param.u64 	%rd270, [default_function_kernel0_param_0];
	mad.lo.s32 	%r1539, %r2366, 18816, %r38;
	cvta.to.global.u64 	%rd119, %rd270;
	mul.wide.s32 	%rd120, %r1539, 4;
	add.s64 	%rd121, %rd119, %rd120;
	ld.global.nc.f32 	%f420, [%rd121];
$L__BB0_79:
	mov.u32 	%r1540, %tid.z;
	shl.b32 	%r1541, %r1540, 11;
	mov.u32 	%r1542, %tid.y;
	shl.b32 	%r1543, %r1542, 10;
	add.s32 	%r1544, %r1541, %r1543;
	mov.u32 	%r1545, %tid.x;
	mad.lo.s32 	%r1547, %r1545, 74, %r1544;
	shl.b32 	%r1548, %r1547, 2;
	mov.u32 	%r1549, _ZZ24default_function_kernel0E15pad_temp_shared;
	add.s32 	%r1550, %r1549, %r1548;
	st.shared.f32 	[%r1550+152], %f420;
	mul.lo.s32 	%r1551, %r1545, 6;
	shl.b32 	%r1552, %r1545, 2;
	add.s32 	%r1553, %r1551, %r1552;
	add.s32 	%r1554, %r1553, 39;
	shr.u32 	%r1555, %r1554, 4;
	and.b32  	%r1556, %r1555, 3;
	mov.u32 	%r1557, %ctaid.y;
	shl.b32 	%r1558, %r1557, 1;
	or.b32  	%r1559, %r1556, %r1558;
	setp.eq.s32 	%p383, %r1559, 0;
	add.s32 	%r1560, %r1558, %r1556;
	setp.gt.u32 	%p384, %r1560, 14;
	and.b32  	%r1562, %r1551, 14;
	setp.eq.s32 	%p385, %r1562, 8;
	or.pred  	%p386, %p383, %p385;
	or.pred  	%p387, %p386, %p384;
	mov.f32 	%f421, 0f00000000;
	@%p387 bra 	$L__BB0_81;
	ld.param.u64 	%rd271, [default_function_kernel0_param_0];
	mad.lo.s32 	%r1563, %r2366, 18816, %r39;
	cvta.to.global.u64 	%rd122, %rd271;
	mul.wide.s32 	%rd123, %r1563, 4;
	add.s64 	%rd124, %rd122, %rd123;
	ld.global.nc.f32 	%f421, [%rd124];
$L__BB0_81:
	mov.u32 	%r1564, %tid.z;
	shl.b32 	%r1565, %r1564, 11;
	mov.u32 	%r1566, %tid.y;
	shl.b32 	%r1567, %r1566, 10;
	add.s32 	%r1568, %r1565, %r1567;
	mov.u32 	%r1569, %tid.x;
	mad.lo.s32 	%r1571, %r1569, 74, %r1568;
	shl.b32 	%r1572, %r1571, 2;
	mov.u32 	%r1573, _ZZ24default_function_kernel0E15pad_temp_shared;
	add.s32 	%r1574, %r1573, %r1572;
	st.shared.f32 	[%r1574+156], %f421;
	shl.b32 	%r1575, %r1569, 2;
	mad.lo.s32 	%r1576, %r1569, 6, %r1575;
	add.s32 	%r1577, %r1576, 40;
	shr.u32 	%r1578, %r1577, 4;
	and.b32  	%r1579, %r1578, 3;
	mov.u32 	%r1580, %ctaid.y;
	shl.b32 	%r1581, %r1580, 1;
	or.b32  	%r1582, %r1579, %r1581;
	setp.eq.s32 	%p388, %r1582, 0;
	add.s32 	%r1583, %r1581, %r1579;
	setp.gt.u32 	%p389, %r1583, 14;
	mul.lo.s32 	%r1585, %r1569, 10;
	and.b32  	%r1586, %r1585, 14;
	setp.eq.s32 	%p390, %r1586, 8;
	or.pred  	%p391, %p388, %p390;
	or.pred  	%p392, %p391, %p389;
	mov.f32 	%f422, 0f00000000;
	@%p392 bra 	$L__BB0_83;
	ld.param.u64 	%rd272, [default_function_kernel0_param_0];
	mad.lo.s32 	%r1587, %r2366, 18816, %r40;
	cvta.to.global.u64 	%rd125, %rd272;
	mul.wide.s32 	%rd126, %r1587, 4;
	add.s64 	%rd127, %rd125, %rd126;
	ld.global.nc.f32 	%f422, [%rd127];
$L__BB0_83:
	mov.u32 	%r1588, %tid.z;
	shl.b32 	%r1589, %r1588, 11;
	mov.u32 	%r1590, %tid.y;
	shl.b32 	%r1591, %r1590, 10;
	add.s32 	%r1592, %r1589, %r1591;
	mov.u32 	%r1593, %tid.x;
	mad.lo.s32 	%r1594, %r1593, 74, %r1592;
	shl.b32 	%r1595, %r1594, 2;
	mov.u32 	%r1596, _ZZ24default_function_kernel0E15pad_temp_shared;
	add.s32 	%r1597, %r1596, %r1595;
	st.shared.f32 	[%r1597+160], %f422;
	mov.f32 	%f423, 0f00000000;
	@%p6 bra 	$L__BB0_85;
	ld.param.u64 	%rd273, [default_function_kernel0_param_0];
	mad.lo.s32 	%r1598, %r2366, 18816, %r41;
	cvta.to.global.u64 	%rd128, %rd273;
	mul.wide.s32 	%rd129, %r1598, 4;
	add.s64 	%rd130, %rd128, %rd129;
	ld.global.nc.f32 	%f423, [%rd130];
$L__BB0_85:
	mov.u32 	%r1599, %tid.z;
	shl.b32 	%r1600, %r1599, 11;
	mov.u32 	%r1601, %tid.y;
	shl.b32 	%r1602, %r1601, 10;
	add.s32 	%r1603, %r1600, %r1602;
	mov.u32 	%r1604, %tid.x;
	mad.lo.s32 	%r1605, %r1604, 74, %r1603;
	shl.b32 	%r1606, %r1605, 2;
	mov.u32 	%r1607, _ZZ24default_function_kernel0E15pad_temp_shared;
	add.s32 	%r1608, %r1607, %r1606;
	st.shared.f32 	[%r1608+164], %f423;
	shl.b32 	%r1609, %r1604, 2;
	mad.lo.s32 	%r1610, %r1604, 6, %r1609;
	add.s32 	%r1611, %r1610, 42;
	shr.u32 	%r1612, %r1611, 4;
	and.b32  	%r1613, %r1612, 3;
	mov.u32 	%r1614, %ctaid.y;
	shl.b32 	%r1615, %r1614, 1;
	or.b32  	%r1616, %r1613, %r1615;
	setp.eq.s32 	%p393, %r1616, 0;
	add.s32 	%r1617, %r1615, %r1613;
	setp.gt.u32 	%p394, %r1617, 14;
	add.s32 	%r1620, %r1610, 10;
	and.b32  	%r1621, %r1620, 14;
	setp.eq.s32 	%p395, %r1621, 0;
	or.pred  	%p396, %p393, %p395;
	or.pred  	%p397, %p396, %p394;
	mov.f32 	%f424, 0f00000000;
	@%p397 bra 	$L__BB0_87;
	ld.param.u64 	%rd274, [default_function_kernel0_param_0];
	mad.lo.s32 	%r1622, %r2366, 18816, %r42;
	cvta.to.global.u64 	%rd131, %rd274;
	mul.wide.s32 	%rd132, %r1622, 4;
	add.s64 	%rd133, %rd131, %rd132;
	ld.global.nc.f32 	%f424, [%rd133];
$L__BB0_87:
	mov.u32 	%r1623, %tid.z;
	shl.b32 	%r1624, %r1623, 11;
	mov.u32 	%r1625, %tid.y;
	shl.b32 	%r1626, %r1625, 10;
	add.s32 	%r1627, %r1624, %r1626;
	mov.u32 	%r1628, %tid.x;
	mad.lo.s32 	%r1629, %r1628, 74, %r1627;
	shl.b32 	%r1630, %r1629, 2;
	mov.u32 	%r1631, _ZZ24default_function_kernel0E15pad_temp_shared;
	add.s32 	%r1632, %r1631, %r1630;
	st.shared.f32 	[%r1632+168], %f424;
	mov.f32 	%f425, 0f00000000;
	@%p7 bra 	$L__BB0_89;
	ld.param.u64 	%rd275, [default_function_kernel0_param_0];
	mad.lo.s32 	%r1633, %r2366, 18816, %r43;
	cvta.to.global.u64 	%rd134, %rd275;
	mul.wide.s32 	%rd135, %r1633, 4;
	add.s64 	%rd136, %rd134, %rd135;
	ld.global.nc.f32 	%f425, [%rd136];
$L__BB0_89:
	mov.u32 	%r1634, %tid.z;
	shl.b32 	%r1635, %r1634, 11;
	mov.u32 	%r1636, %tid.y;
	shl.b32 	%r1637, %r1636, 10;
	add.s32 	%r1638, %r1635, %r1637;
	mov.u32 	%r1639, %tid.x;
	mad.lo.s32 	%r1640, %r1639, 74, %r1638;
	shl.b32 	%r1641, %r1640, 2;
	mov.u32 	%r1642, _ZZ24default_function_kernel0E15pad_temp_shared;
	add.s32 	%r1643, %r1642, %r1641;
	st.shared.f32 	[%r1643+172], %f425;
	shl.b32 	%r1644, %r1639, 2;
	mad.lo.s32 	%r1645, %r1639, 6, %r1644;
	add.s32 	%r1646, %r1645, 44;
	shr.u32 	%r1647, %r1646, 4;
	and.b32  	%r1648, %r1647, 3;
	mov.u32 	%r1649, %ctaid.y;
	shl.b32 	%r1650, %r1649, 1;
	or.b32  	%r1651, %r1648, %r1650;
	setp.eq.s32 	%p398, %r1651, 0;
	add.s32 	%r1652, %r1650, %r1648;
	setp.gt.u32 	%p399, %r1652, 14;
	add.s32 	%r1655, %r1645, 12;
	and.b32  	%r1656, %r1655, 14;
	setp.eq.s32 	%p400, %r1656, 0;
	or.pred  	%p401, %p398, %p400;
	or.pred  	%p402, %p401, %p399;
	mov.f32 	%f426, 0f00000000;
	@%p402 bra 	$L__BB0_91;
	ld.param.u64 	%rd276, [default_function_kernel0_param_0];
	mad.lo.s32 	%r1657, %r2366, 18816, %r44;
	cvta.to.global.u64 	%rd137, %rd276;
	mul.wide.s32 	%rd138, %r1657, 4;
	add.s64 	%rd139, %rd137, %rd138;
	ld.global.nc.f32 	%f426, [%rd139];
$L__BB0_91:
	mov.u32 	%r1658, %tid.z;
	shl.b32 	%r1659, %r1658, 11;
	mov.u32 	%r1660, %tid.y;
	shl.b32 	%r1661, %r1660, 10;
	add.s32 	%r1662, %r1659, %r1661;
	mov.u32 	%r1663, %tid.x;
	mad.lo.s32 	%r1664, %r1663, 74, %r1662;
	shl.b32 	%r1665, %r1664, 2;
	mov.u32 	%r1666, _ZZ24default_function_kernel0E15pad_temp_shared;
	add.s32 	%r1667, %r1666, %r1665;
	st.shared.f32 	[%r1667+176], %f426;
	mov.f32 	%f427, 0f00000000;
	@%p8 bra 	$L__BB0_93;
	ld.param.u64 	%rd277, [default_function_kernel0_param_0];
	mad.lo.s32 	%r1668, %r2366, 18816, %r45;
	cvta.to.global.u64 	%rd140, %rd277;
	mul.wide.s32 	%rd141, %r1668, 4;
	add.s64 	%rd142, %rd140, %rd141;
	ld.global.nc.f32 	%f427, [%rd142];
$L__BB0_93:
	mov.u32 	%r1669, %tid.z;
	shl.b32 	%r1670, %r1669, 11;
	mov.u32 	%r1671, %tid.y;
	shl.b32 	%r1672, %r1671, 10;
	add.s32 	%r1673, %r1670, %r1672;
	mov.u32 	%r1674, %tid.x;
	mad.lo.s32 	%r1675, %r1674, 74, %r1673;
	shl.b32 	%r1676, %r1675, 2;
	mov.u32 	%r1677, _ZZ24default_function_kernel0E15pad_temp_shared;
	add.s32 	%r1678, %r1677, %r1676;
	st.shared.f32 	[%r1678+180], %f427;
	shl.b32 	%r1679, %r1674, 2;
	mad.lo.s32 	%r1680, %r1674, 6, %r1679;
	add.s32 	%r1682, %r1680, 14;
	add.s32 	%r1683, %r1680, 46;
	shr.u32 	%r1684, %r1683, 4;
	and.b32  	%r1685, %r1684, 3;
	mov.u32 	%r1686, %ctaid.y;
	shl.b32 	%r1688, %r1686, 1;
	or.b32  	%r1689, %r1685, %r1688;
	setp.eq.s32 	%p403, %r1689, 0;
	add.s32 	%r1690, %r1688, %r1685;
	setp.gt.u32 	%p404, %r1690, 14;
	and.b32  	%r1691, %r1682, 14;
	setp.eq.s32 	%p405, %r1691, 0;
	or.pred  	%p406, %p403, %p405;
	or.pred  	%p407, %p406, %p404;
	mov.f32 	%f428, 0f00000000;
	@%p407 bra 	$L__BB0_95;
	ld.param.u64 	%rd278, [default_function_kernel0_param_0];
	mad.lo.s32 	%r1692, %r2366, 18816, %r46;
	cvta.to.global.u64 	%rd143, %rd278;
	mul.wide.s32 	%rd144, %r1692, 4;
	add.s64 	%rd145, %rd143, %rd144;
	ld.global.nc.f32 	%f428, [%rd145];
$L__BB0_95:
	mov.u32 	%r1693, %tid.z;
	shl.b32 	%r1694, %r1693, 11;
	mov.u32 	%r1695, %tid.y;
	shl.b32 	%r1696, %r1695, 10;
	add.s32 	%r1697, %r1694, %r1696;
	mov.u32 	%r1698, %tid.x;
	mad.lo.s32 	%r1700, %r1698, 74, %r1697;
	shl.b32 	%r1701, %r1700, 2;
	mov.u32 	%r1702, _ZZ24default_function_kernel0E15pad_temp_shared;
	add.s32 	%r1703, %r1702, %r1701;
	st.shared.f32 	[%r1703+184], %f428;
	mul.lo.s32 	%r1704, %r1698, 6;
	shl.b32 	%r1705, %r1698, 2;
	add.s32 	%r1706, %r1704, %r1705;
	add.s32 	%r1707, %r1706, 47;
	shr.u32 	%r1708, %r1707, 4;
	and.b32  	%r1709, %r1708, 3;
	mov.u32 	%r1710, %ctaid.y;
	shl.b32 	%r1711, %r1710, 1;
	or.b32  	%r1712, %r1709, %r1711;
	setp.eq.s32 	%p408, %r1712, 0;
	add.s32 	%r1713, %r1711, %r1709;
	setp.gt.u32 	%p409, %r1713, 14;
	and.b32  	%r1715, %r1704, 14;
	setp.eq.s32 	%p410, %r1715, 0;
	or.pred  	%p411, %p408, %p410;
	or.pred  	%p412, %p411, %p409;
	mov.f32 	%f429, 0f00000000;
	@%p412 bra 	$L__BB0_97;
	ld.param.u64 	%rd279, [default_function_kernel0_param_0];
	mad.lo.s32 	%r1716, %r2366, 18816, %r47;
	cvta.to.global.u64 	%rd146, %rd279;
	mul.wide.s32 	%rd147, %r1716, 4;
	add.s64 	%rd148, %rd146, %rd147;
	ld.global.nc.f32 	%f429, [%rd148];
$L__BB0_97:
	mov.u32 	%r1717, %tid.z;
	shl.b32 	%r1718, %r1717, 11;
	mov.u32 	%r1719, %tid.y;
	shl.b32 	%r1720, %r1719, 10;
	add.s32 	%r1721, %r1718, %r1720;
	mov.u32 	%r1722, %tid.x;
	mad.lo.s32 	%r1724, %r1722, 74, %r1721;
	shl.b32 	%r1725, %r1724, 2;
	mov.u32 	%r1726, _ZZ24default_function_kernel0E15pad_temp_shared;
	add.s32 	%r1727, %r1726, %r1725;
	st.shared.f32 	[%r1727+188], %f429;
	shl.b32 	%r1728, %r1722, 2;
	mad.lo.s32 	%r1729, %r1722, 6, %r1728;
	add.s32 	%r1730, %r1729, 48;
	shr.u32 	%r1731, %r1730, 4;
	and.b32  	%r1732, %r1731, 3;
	mov.u32 	%r1733, %ctaid.y;
	shl.b32 	%r1734, %r1733, 1;
	or.b32  	%r1735, %r1732, %r1734;
	setp.eq.s32 	%p413, %r1735, 0;
	add.s32 	%r1736, %r1734, %r1732;
	setp.gt.u32 	%p414, %r1736, 14;
	mul.lo.s32 	%r1738, %r1722, 10;
	and.b32  	%r1739, %r1738, 14;
	setp.eq.s32 	%p415, %r1739, 0;
	or.pred  	%p416, %p413, %p415;
	or.pred  	%p417, %p416, %p414;
	mov.f32 	%f430, 0f00000000;
	@%p417 bra 	$L__BB0_99;
	ld.param.u64 	%rd280, [default_function_kernel0_param_0];
	mad.lo.s32 	%r1740, %r2366, 18816, %r48;
	cvta.to.global.u64 	%rd149, %rd280;
	mul.wide.s32 	%rd150, %r1740, 4;
	add.s64 	%rd151, %rd149, %rd150;
	ld.global.nc.f32 	%f430, [%rd151];
$L__BB0_99:
	mov.u32 	%r1741, %tid.z;
	shl.b32 	%r1742, %r1741, 11;
	mov.u32 	%r1743, %tid.y;
	shl.b32 	%r1744, %r1743, 10;
	add.s32 	%r1745, %r1742, %r1744;
	mov.u32 	%r1746, %tid.x;
	mad.lo.s32 	%r1748, %r1746, 74, %r1745;
	shl.b32 	%r1749, %r1748, 2;
	mov.u32 	%r1750, _ZZ24default_function_kernel0E15pad_temp_shared;
	add.s32 	%r1751, %r1750, %r1749;
	st.shared.f32 	[%r1751+192], %f430;
	mad.lo.s32 	%r1752, %r1746, 6, 14;
	shl.b32 	%r1753, %r1746, 2;
	add.s32 	%r1754, %r1752, %r1753;
	add.s32 	%r1755, %r1754, 35;
	shr.u32 	%r1756, %r1755, 4;
	and.b32  	%r1757, %r1756, 3;
	mov.u32 	%r1758, %ctaid.y;
	shl.b32 	%r1759, %r1758, 1;
	or.b32  	%r1760, %r1757, %r1759;
	setp.eq.s32 	%p418, %r1760, 0;
	add.s32 	%r1761, %r1759, %r1757;
	setp.gt.u32 	%p419, %r1761, 14;
	and.b32  	%r1763, %r1752, 14;
	setp.eq.s32 	%p420, %r1763, 0;
	or.pred  	%p421, %p418, %p420;
	or.pred  	%p422, %p421, %p419;
	mov.f32 	%f431, 0f00000000;
	@%p422 bra 	$L__BB0_101;
	ld.param.u64 	%rd281, [default_function_kernel0_param_0];
	mad.lo.s32 	%r1764, %r2366, 18816, %r49;
	cvta.to.global.u64 	%rd152, %rd281;
	mul.wide.s32 	%rd153, %r1764, 4;
	add.s64 	%rd154, %rd152, %rd153;
	ld.global.nc.f32 	%f431, [%rd154];
$L__BB0_101:
	mov.u32 	%r1765, %tid.z;
	shl.b32 	%r1766, %r1765, 11;
	mov.u32 	%r1767, %tid.y;
	shl.b32 	%r1768, %r1767, 10;
	add.s32 	%r1769, %r1766, %r1768;
	mov.u32 	%r1770, %tid.x;
	mad.lo.s32 	%r1772, %r1770, 74, %r1769;
	shl.b32 	%r1773, %r1772, 2;
	mov.u32 	%r1774, _ZZ24default_function_kernel0E15pad_temp_shared;
	add.s32 	%r1775, %r1774, %r1773;
	st.shared.f32 	[%r1775+196], %f431;
	shl.b32 	%r1776, %r1770, 2;
	mad.lo.s32 	%r1777, %r1770, 6, %r1776;
	add.s32 	%r1778, %r1777, 50;
	shr.u32 	%r1779, %r1778, 4;
	and.b32  	%r1780, %r1779, 3;
	mov.u32 	%r1781, %ctaid.y;
	shl.b32 	%r1782, %r1781, 1;
	or.b32  	%r1783, %r1780, %r1782;
	setp.eq.s32 	%p423, %r1783, 0;
	add.s32 	%r1784, %r1782, %r1780;
	setp.gt.u32 	%p424, %r1784, 14;
	mad.lo.s32 	%r1786, %r1770, 10, 2;
	and.b32  	%r1787, %r1786, 14;
	setp.eq.s32 	%p425, %r1787, 0;
	or.pred  	%p426, %p423, %p425;
	or.pred  	%p427, %p426, %p424;
	mov.f32 	%f432, 0f00000000;
	@%p427 bra 	$L__BB0_103;
	ld.param.u64 	%rd282, [default_function_kernel0_param_0];
	mad.lo.s32 	%r1788, %r2366, 18816, %r50;
	cvta.to.global.u64 	%rd155, %rd282;
	mul.wide.s32 	%rd156, %r1788, 4;
	add.s64 	%rd157, %rd155, %rd156;
	ld.global.nc.f32 	%f432, [%rd157];
$L__BB0_103:
	mov.u32 	%r1789, %tid.z;
	shl.b32 	%r1790, %r1789, 11;
	mov.u32 	%r1791, %tid.y;
	shl.b32 	%r1792, %r1791, 10;
	add.s32 	%r1793, %r1790, %r1792;
	mov.u32 	%r1794, %tid.x;
	mad.lo.s32 	%r1796, %r1794, 74, %r1793;
	shl.b32 	%r1797, %r1796, 2;
	mov.u32 	%r1798, _ZZ24default_function_kernel0E15pad_temp_shared;
	add.s32 	%r1799, %r1798, %r1797;
	st.shared.f32 	[%r1799+200], %f432;
	mul.lo.s32 	%r1800, %r1794, 6;
	shl.b32 	%r1801, %r1794, 2;
	add.s32 	%r1802, %r1800, %r1801;
	add.s32 	%r1803, %r1802, 51;
	shr.u32 	%r1804, %r1803, 4;
	and.b32  	%r1805, %r1804, 3;
	mov.u32 	%r1806, %ctaid.y;
	shl.b32 	%r1807, %r1806, 1;
	or.b32  	%r1808, %r1805, %r1807;
	setp.eq.s32 	%p428, %r1808, 0;
	add.s32 	%r1809, %r1807, %r1805;
	setp.gt.u32 	%p429, %r1809, 14;
	add.s32 	%r1811, %r1800, 12;
	and.b32  	%r1812, %r1811, 14;
	setp.eq.s32 	%p430, %r1812, 0;
	or.pred  	%p431, %p428, %p430;
	or.pred  	%p432, %p431, %p429;
	mov.f32 	%f433, 0f00000000;
	@%p432 bra 	$L__BB0_105;
	ld.param.u64 	%rd283, [default_function_kernel0_param_0];
	mad.lo.s32 	%r1813, %r2366, 18816, %r51;
	cvta.to.global.u64 	%rd158, %rd283;
	mul.wide.s32 	%rd159, %r1813, 4;
	add.s64 	%rd160, %rd158, %rd159;
	ld.global.nc.f32 	%f433, [%rd160];
$L__BB0_105:
	mov.u32 	%r1814, %tid.z;
	shl.b32 	%r1815, %r1814, 11;
	mov.u32 	%r1816, %tid.y;
	shl.b32 	%r1817, %r1816, 10;
	add.s32 	%r1818, %r1815, %r1817;
	mov.u32 	%r1819, %tid.x;
	mad.lo.s32 	%r1821, %r1819, 74, %r1818;
	shl.b32 	%r1822, %r1821, 2;
	mov.u32 	%r1823, _ZZ24default_function_kernel0E15pad_temp_shared;
	add.s32 	%r1824, %r1823, %r1822;
	st.shared.f32 	[%r1824+204], %f433;
	shl.b32 	%r1825, %r1819, 2;
	mad.lo.s32 	%r1826, %r1819, 6, %r1825;
	add.s32 	%r1827, %r1826, 52;
	shr.u32 	%r1828, %r1827, 4;
	and.b32  	%r1829, %r1828, 3;
	mov.u32 	%r1830, %ctaid.y;
	shl.b32 	%r1831, %r1830, 1;
	or.b32  	%r1832, %r1829, %r1831;
	setp.eq.s32 	%p433, %r1832, 0;
	add.s32 	%r1833, %r1831, %r1829;
	setp.gt.u32 	%p434, %r1833, 14;
	mad.lo.s32 	%r1835, %r1819, 10, 4;
	and.b32  	%r1836, %r1835, 14;
	setp.eq.s32 	%p435, %r1836, 0;
	or.pred  	%p436, %p433, %p435;
	or.pred  	%p437, %p436, %p434;
	mov.f32 	%f434, 0f00000000;
	@%p437 bra 	$L__BB0_107;
	ld.param.u64 	%rd284, [default_function_kernel0_param_0];
	mad.lo.s32 	%r1837, %r2366, 18816, %r52;
	cvta.to.global.u64 	%rd161, %rd284;
	mul.wide.s32 	%rd162, %r1837, 4;
	add.s64 	%rd163, %rd161, %rd162;
	ld.global.nc.f32 	%f434, [%rd163];
$L__BB0_107:
	mov.u32 	%r1838, %tid.z;
	shl.b32 	%r1839, %r1838, 11;
	mov.u32 	%r1840, %tid.y;
	shl.b32 	%r1841, %r1840, 10;
	add.s32 	%r1842, %r1839, %r1841;
	mov.u32 	%r1843, %tid.x;
	mad.lo.s32 	%r1845, %r1843, 74, %r1842;
	shl.b32 	%r1846, %r1845, 2;
	mov.u32 	%r1847, _ZZ24default_function_kernel0E15pad_temp_shared;
	add.s32 	%r1848, %r1847, %r1846;
	st.shared.f32 	[%r1848+208], %f434;
	mul.lo.s32 	%r1849, %r1843, 6;
	shl.b32 	%r1850, %r1843, 2;
	add.s32 	%r1851, %r1849, %r1850;
	add.s32 	%r1852, %r1851, 53;
	shr.u32 	%r1853, %r1852, 4;
	and.b32  	%r1854, %r1853, 3;
	mov.u32 	%r1855, %ctaid.y;
	shl.b32 	%r1856, %r1855, 1;
	or.b32  	%r1857, %r1854, %r1856;
	setp.eq.s32 	%p438, %r1857, 0;
	add.s32 	%r1858, %r1856, %r1854;
	setp.gt.u32 	%p439, %r1858, 14;
	add.s32 	%r1860, %r1849, 10;
	and.b32  	%r1861, %r1860, 14;
	setp.eq.s32 	%p440, %r1861, 0;
	or.pred  	%p441, %p438, %p440;
	or.pred  	%p442, %p441, %p439;
	mov.f32 	%f435, 0f00000000;
	@%p442 bra 	$L__BB0_109;
	ld.param.u64 	%rd285, [default_function_kernel0_param_0];
	mad.lo.s32 	%r1862, %r2366, 18816, %r53;
	cvta.to.global.u64 	%rd164, %rd285;
	mul.wide.s32 	%rd165, %r1862, 4;
	add.s64 	%rd166, %rd164, %rd165;
	ld.global.nc.f32 	%f435, [%rd166];
$L__BB0_109:
	mov.u32 	%r1863, %tid.z;
	shl.b32 	%r1864, %r1863, 11;
	mov.u32 	%r1865, %tid.y;
	shl.b32 	%r1866, %r1865, 10;
	add.s32 	%r1867, %r1864, %r1866;
	mov.u32 	%r1868, %tid.x;
	mad.lo.s32 	%r1870, %r1868, 74, %r1867;
	shl.b32 	%r1871, %r1870, 2;
	mov.u32 	%r1872, _ZZ24default_function_kernel0E15pad_temp_shared;
	add.s32 	%r1873, %r1872, %r1871;
	st.shared.f32 	[%r1873+212], %f435;
	shl.b32 	%r1874, %r1868, 2;
	mad.lo.s32 	%r1875, %r1868, 6, %r1874;
	add.s32 	%r1876, %r1875, 54;
	shr.u32 	%r1877, %r1876, 4;
	and.b32  	%r1878, %r1877, 3;
	mov.u32 	%r1879, %ctaid.y;
	shl.b32 	%r1880, %r1879, 1;
	or.b32  	%r1881, %r1878, %r1880;
	setp.eq.s32 	%p443, %r1881, 0;
	add.s32 	%r1882, %r1880, %r1878;
	setp.gt.u32 	%p444, %r1882, 14;
	mad.lo.s32 	%r1884, %r1868, 10, 6;
	and.b32  	%r1885, %r1884, 14;
	setp.eq.s32 	%p445, %r1885, 0;
	or.pred  	%p446, %p443, %p445;
	or.pred  	%p447, %p446, %p444;
	mov.f32 	%f436, 0f00000000;
	@%p447 bra 	$L__BB0_111;
	ld.param.u64 	%rd286, [default_function_kernel0_param_0];
	mad.lo.s32 	%r1886, %r2366, 18816, %r54;
	cvta.to.global.u64 	%rd167, %rd286;
	mul.wide.s32 	%rd168, %r1886, 4;
	add.s64 	%rd169, %rd167, %rd168;
	ld.global.nc.f32 	%f436, [%rd169];
$L__BB0_111:
	mov.u32 	%r1887, %tid.z;
	shl.b32 	%r1888, %r1887, 11;
	mov.u32 	%r1889, %tid.y;
	shl.b32 	%r1890, %r1889, 10;
	add.s32 	%r1891, %r1888, %r1890;
	mov.u32 	%r1892, %tid.x;
	mad.lo.s32 	%r1894, %r1892, 74, %r1891;
	shl.b32 	%r1895, %r1894, 2;
	mov.u32 	%r1896, _ZZ24default_function_kernel0E15pad_temp_shared;
	add.s32 	%r1897, %r1896, %r1895;
	st.shared.f32 	[%r1897+216], %f436;
	mul.lo.s32 	%r1898, %r1892, 6;
	shl.b32 	%r1899, %r1892, 2;
	add.s32 	%r1900, %r1898, %r1899;
	add.s32 	%r1901, %r1900, 55;
	shr.u32 	%r1902, %r1901, 4;
	and.b32  	%r1903, %r1902, 3;
	mov.u32 	%r1904, %ctaid.y;
	shl.b32 	%r1905, %r1904, 1;
	or.b32  	%r1906, %r1903, %r1905;
	setp.eq.s32 	%p448, %r1906, 0;
	add.s32 	%r1907, %r1905, %r1903;
	setp.gt.u32 	%p449, %r1907, 14;
	and.b32  	%r1909, %r1898, 14;
	setp.eq.s32 	%p450, %r1909, 8;
	or.pred  	%p451, %p448, %p450;
	or.pred  	%p452, %p451, %p449;
	mov.f32 	%f437, 0f00000000;
	@%p452 bra 	$L__BB0_113;
	ld.param.u64 	%rd287, [default_function_kernel0_param_0];
	mad.lo.s32 	%r1910, %r2366, 18816, %r55;
	cvta.to.global.u64 	%rd170, %rd287;
	mul.wide.s32 	%rd171, %r1910, 4;
	add.s64 	%rd172, %rd170, %rd171;
	ld.global.nc.f32 	%f437, [%rd172];
$L__BB0_113:
	mov.u32 	%r1911, %tid.z;
	shl.b32 	%r1912, %r1911, 11;
	mov.u32 	%r1913, %tid.y;
	shl.b32 	%r1914, %r1913, 10;
	add.s32 	%r1915, %r1912, %r1914;
	mov.u32 	%r1916, %tid.x;
	mad.lo.s32 	%r1918, %r1916, 74, %r1915;
	shl.b32 	%r1919, %r1918, 2;
	mov.u32 	%r1920, _ZZ24default_function_kernel0E15pad_temp_shared;
	add.s32 	%r1921, %r1920, %r1919;
	st.shared.f32 	[%r1921+220], %f437;
	shl.b32 	%r1922, %r1916, 2;
	mad.lo.s32 	%r1923, %r1916, 6, %r1922;
	add.s32 	%r1924, %r1923, 56;
	shr.u32 	%r1925, %r1924, 4;
	and.b32  	%r1926, %r1925, 3;
	mov.u32 	%r1927, %ctaid.y;
	shl.b32 	%r1928, %r1927, 1;
	or.b32  	%r1929, %r1926, %r1928;
	setp.eq.s32 	%p453, %r1929, 0;
	add.s32 	%r1930, %r1928, %r1926;
	setp.gt.u32 	%p454, %r1930, 14;
	mul.lo.s32 	%r1932, %r1916, 10;
	and.b32  	%r1933, %r1932, 14;
	setp.eq.s32 	%p455, %r1933, 8;
	or.pred  	%p456, %p453, %p455;
	or.pred  	%p457, %p456, %p454;
	mov.f32 	%f438, 0f00000000;
	@%p457 bra 	$L__BB0_115;
	ld.param.u64 	%rd288, [default_function_kernel0_param_0];
	mad.lo.s32 	%r1934, %r2366, 18816, %r56;
	cvta.to.global.u64 	%rd173, %rd288;
	mul.wide.s32 	%rd174, %r1934, 4;
	add.s64 	%rd175, %rd173, %rd174;
	ld.global.nc.f32 	%f438, [%rd175];
$L__BB0_115:
	mov.u32 	%r1935, %tid.z;
	shl.b32 	%r1936, %r1935, 11;
	mov.u32 	%r1937, %tid.y;
	shl.b32 	%r1938, %r1937, 10;
	add.s32 	%r1939, %r1936, %r1938;
	mov.u32 	%r1940, %tid.x;
	mad.lo.s32 	%r1941, %r1940, 74, %r1939;
	shl.b32 	%r1942, %r1941, 2;
	mov.u32 	%r1943, _ZZ24default_function_kernel0E15pad_temp_shared;
	add.s32 	%r1944, %r1943, %r1942;
	st.shared.f32 	[%r1944+224], %f438;
	mov.f32 	%f439, 0f00000000;
	@%p9 bra 	$L__BB0_117;
	ld.param.u64 	%rd289, [default_function_kernel0_param_0];
	mad.lo.s32 	%r1945, %r2366, 18816, %r57;
	cvta.to.global.u64 	%rd176, %rd289;
	mul.wide.s32 	%rd177, %r1945, 4;
	add.s64 	%rd178, %rd176, %rd177;
	ld.global.nc.f32 	%f439, [%rd178];
$L__BB0_117:
	mov.u32 	%r1946, %tid.z;
	shl.b32 	%r1947, %r1946, 11;
	mov.u32 	%r1948, %tid.y;
	shl.b32 	%r1949, %r1948, 10;
	add.s32 	%r1950, %r1947, %r1949;
	mov.u32 	%r1951, %tid.x;
	mad.lo.s32 	%r1952, %r1951, 74, %r1950;
	shl.b32 	%r1953, %r1952, 2;
	mov.u32 	%r1954, _ZZ24default_function_kernel0E15pad_temp_shared;
	add.s32 	%r1955, %r1954, %r1953;
	st.shared.f32 	[%r1955+228], %f439;
	shl.b32 	%r1956, %r1951, 2;
	mad.lo.s32 	%r1957, %r1951, 6, %r1956;
	add.s32 	%r1958, %r1957, 58;
	shr.u32 	%r1959, %r1958, 4;
	and.b32  	%r1960, %r1959, 3;
	mov.u32 	%r1961, %ctaid.y;
	shl.b32 	%r1962, %r1961, 1;
	or.b32  	%r1963, %r1960, %r1962;
	setp.eq.s32 	%p458, %r1963, 0;
	add.s32 	%r1964, %r1962, %r1960;
	setp.gt.u32 	%p459, %r1964, 14;
	add.s32 	%r1967, %r1957, 10;
	and.b32  	%r1968, %r1967, 14;
	setp.eq.s32 	%p460, %r1968, 0;
	or.pred  	%p461, %p458, %p460;
	or.pred  	%p462, %p461, %p459;
	mov.f32 	%f440, 0f00000000;
	@%p462 bra 	$L__BB0_119;
	ld.param.u64 	%rd290, [default_function_kernel0_param_0];
	mad.lo.s32 	%r1969, %r2366, 18816, %r58;
	cvta.to.global.u64 	%rd179, %rd290;
	mul.wide.s32 	%rd180, %r1969, 4;
	add.s64 	%rd181, %rd179, %rd180;
	ld.global.nc.f32 	%f440, [%rd181];
$L__BB0_119:
	mov.u32 	%r1970, %tid.z;
	shl.b32 	%r1971, %r1970, 11;
	mov.u32 	%r1972, %tid.y;
	shl.b32 	%r1973, %r1972, 10;
	add.s32 	%r1974, %r1971, %r1973;
	mov.u32 	%r1975, %tid.x;
	mad.lo.s32 	%r1976, %r1975, 74, %r1974;
	shl.b32 	%r1977, %r1976, 2;
	mov.u32 	%r1978, _ZZ24default_function_kernel0E15pad_temp_shared;
	add.s32 	%r1979, %r1978, %r1977;
	st.shared.f32 	[%r1979+232], %f440;
	mov.f32 	%f441, 0f00000000;
	@%p10 bra 	$L__BB0_121;
	ld.param.u64 	%rd291, [default_function_kernel0_param_0];
	mad.lo.s32 	%r1980, %r2366, 18816, %r59;
	cvta.to.global.u64 	%rd182, %rd291;
	mul.wide.s32 	%rd183, %r1980, 4;
	add.s64 	%rd184, %rd182, %rd183;
	ld.global.nc.f32 	%f441, [%rd184];
$L__BB0_121:
	mov.u32 	%r1981, %tid.z;
	shl.b32 	%r1982, %r1981, 11;
	mov.u32 	%r1983, %tid.y;
	shl.b32 	%r1984, %r1983, 10;
	add.s32 	%r1985, %r1982, %r1984;
	mov.u32 	%r1986, %tid.x;
	mad.lo.s32 	%r1987, %r1986, 74, %r1985;
	shl.b32 	%r1988, %r1987, 2;
	mov.u32 	%r1989, _ZZ24default_function_kernel0E15pad_temp_shared;
	add.s32 	%r1990, %r1989, %r1988;
	st.shared.f32 	[%r1990+236], %f441;
	shl.b32 	%r1991, %r1986, 2;
	mad.lo.s32 	%r1992, %r1986, 6, %r1991;
	add.s32 	%r1993, %r1992, 60;
	shr.u32 	%r1994, %r1993, 4;
	and.b32  	%r1995, %r1994, 3;
	mov.u32 	%r1996, %ctaid.y;
	shl.b32 	%r1997, %r1996, 1;
	or.b32  	%r1998, %r1995, %r1997;
	setp.eq.s32 	%p463, %r1998, 0;
	add.s32 	%r1999, %r1997, %r1995;
	setp.gt.u32 	%p464, %r1999, 14;
	add.s32 	%r2002, %r1992, 12;
	and.b32  	%r2003, %r2002, 14;
	setp.eq.s32 	%p465, %r2003, 0;
	or.pred  	%p466, %p463, %p465;
	or.pred  	%p467, %p466, %p464;
	mov.f32 	%f442, 0f00000000;
	@%p467 bra 	$L__BB0_123;
	ld.param.u64 	%rd292, [default_function_kernel0_param_0];
	mad.lo.s32 	%r2004, %r2366, 18816, %r60;
	cvta.to.global.u64 	%rd185, %rd292;
	mul.wide.s32 	%rd186, %r2004, 4;
	add.s64 	%rd187, %rd185, %rd186;
	ld.global.nc.f32 	%f442, [%rd187];
$L__BB0_123:
	mov.u32 	%r2005, %tid.z;
	shl.b32 	%r2006, %r2005, 11;
	mov.u32 	%r2007, %tid.y;
	shl.b32 	%r2008, %r2007, 10;
	add.s32 	%r2009, %r2006, %r2008;
	mov.u32 	%r2010, %tid.x;
	mad.lo.s32 	%r2011, %r2010, 74, %r2009;
	shl.b32 	%r2012, %r2011, 2;
	mov.u32 	%r2013, _ZZ24default_function_kernel0E15pad_temp_shared;
	add.s32 	%r2014, %r2013, %r2012;
	st.shared.f32 	[%r2014+240], %f442;
	mov.f32 	%f443, 0f00000000;
	@%p11 bra 	$L__BB0_125;
	ld.param.u64 	%rd293, [default_function_kernel0_param_0];
	mad.lo.s32 	%r2015, %r2366, 18816, %r61;
	cvta.to.global.u64 	%rd188, %rd293;
	mul.wide.s32 	%rd189, %r2015, 4;
	add.s64 	%rd190, %rd188, %rd189;
	ld.global.nc.f32 	%f443, [%rd190];
$L__BB0_125:
	mov.u32 	%r2016, %tid.z;
	shl.b32 	%r2017, %r2016, 11;
	mov.u32 	%r2018, %tid.y;
	shl.b32 	%r2019, %r2018, 10;
	add.s32 	%r2020, %r2017, %r2019;
	mov.u32 	%r2021, %tid.x;
	mad.lo.s32 	%r2022, %r2021, 74, %r2020;
	shl.b32 	%r2023, %r2022, 2;
	mov.u32 	%r2024, _ZZ24default_function_kernel0E15pad_temp_shared;
	add.s32 	%r2025, %r2024, %r2023;
	st.shared.f32 	[%r2025+244], %f443;
	@%p12 bra 	$L__BB0_129;
	mov.f32 	%f444, 0f00000000;
	@%p13 bra 	$L__BB0_128;
	ld.param.u64 	%rd294, [default_function_kernel0_param_0];
	mad.lo.s32 	%r2026, %r2366, 18816, %r62;
	cvta.to.global.u64 	%rd191, %rd294;
	mul.wide.s32 	%rd192, %r2026, 4;
	add.s64 	%rd193, %rd191, %rd192;
	ld.global.nc.f32 	%f444, [%rd193];
$L__BB0_128:
	mov.u32 	%r2027, %tid.z;
	shl.b32 	%r2028, %r2027, 11;
	mov.u32 	%r2029, %tid.y;
	shl.b32 	%r2030, %r2029, 10;
	add.s32 	%r2031, %r2028, %r2030;
	mov.u32 	%r2032, %tid.x;
	mad.lo.s32 	%r2033, %r2032, 74, %r2031;
	shl.b32 	%r2034, %r2033, 2;
	mov.u32 	%r2035, _ZZ24default_function_kernel0E15pad_temp_shared;
	add.s32 	%r2036, %r2035, %r2034;
	st.shared.f32 	[%r2036+248], %f444;
$L__BB0_129:
	@%p14 bra 	$L__BB0_133;
	mov.f32 	%f445, 0f00000000;
	@%p15 bra 	$L__BB0_132;
	ld.param.u64 	%rd295, [default_function_kernel0_param_0];
	mad.lo.s32 	%r2037, %r2366, 18816, %r63;
	cvta.to.global.u64 	%rd194, %rd295;
	mul.wide.s32 	%rd195, %r2037, 4;
	add.s64 	%rd196, %rd194, %rd195;
	ld.global.nc.f32 	%f445, [%rd196];
$L__BB0_132:
	mov.u32 	%r2038, %tid.z;
	shl.b32 	%r2039, %r2038, 11;
	mov.u32 	%r2040, %tid.y;
	shl.b32 	%r2041, %r2040, 10;
	add.s32 	%r2042, %r2039, %r2041;
	mov.u32 	%r2043, %tid.x;
	mad.lo.s32 	%r2044, %r2043, 74, %r2042;
	shl.b32 	%r2045, %r2044, 2;
	mov.u32 	%r2046, _ZZ24default_function_kernel0E15pad_temp_shared;
	add.s32 	%r2047, %r2046, %r2045;
	st.shared.f32 	[%r2047+252], %f445;
$L__BB0_133:
	@%p16 bra 	$L__BB0_137;
	mov.u32 	%r2048, %tid.x;
	mul.lo.s32 	%r2050, %r2048, 10;
	shr.u32 	%r2051, %r2050, 4;
	and.b32  	%r2052, %r2051, 3;
	mov.u32 	%r2053, %ctaid.y;
	shl.b32 	%r2055, %r2053, 1;
	or.b32  	%r2056, %r2052, %r2055;
	setp.eq.s32 	%p468, %r2056, 0;
	add.s32 	%r2057, %r2055, %r2052;
	setp.gt.u32 	%p469, %r2057, 14;
	and.b32  	%r2058, %r2050, 14;
	setp.eq.s32 	%p470, %r2058, 0;
	or.pred  	%p471, %p468, %p470;
	or.pred  	%p472, %p471, %p469;
	mov.f32 	%f446, 0f00000000;
	@%p472 bra 	$L__BB0_136;
	ld.param.u64 	%rd296, [default_function_kernel0_param_0];
	mov.u32 	%r2059, %tid.z;
	mov.u32 	%r2060, %tid.y;
	mul.lo.s32 	%r2061, %r2060, 3136;
	mad.lo.s32 	%r2062, %r2059, 6272, %r2061;
	mov.u32 	%r2063, %ctaid.y;
	mad.lo.s32 	%r2064, %r2063, 28, %r2062;
	mov.u32 	%r2065, %tid.x;
	mul.lo.s32 	%r2066, %r2065, 10;
	and.b32  	%r2067, %r2066, 14;
	add.s32 	%r2068, %r2064, %r2067;
	mul.lo.s32 	%r2069, %r2065, 74;
	shr.u32 	%r2070, %r2069, 6;
	mad.lo.s32 	%r2071, %r2070, 196, %r2068;
	shr.u32 	%r2072, %r2066, 4;
	and.b32  	%r2073, %r2072, 3;
	mad.lo.s32 	%r2074, %r2073, 14, %r2071;
	mad.lo.s32 	%r2075, %r2366, 18816, %r2074;
	cvta.to.global.u64 	%rd197, %rd296;
	mul.wide.u32 	%rd198, %r2075, 4;
	add.s64 	%rd199, %rd197, %rd198;
	ld.global.nc.f32 	%f446, [%rd199+724];
$L__BB0_136:
	mov.u32 	%r2076, %tid.z;
	shl.b32 	%r2077, %r2076, 11;
	mov.u32 	%r2078, %tid.y;
	shl.b32 	%r2079, %r2078, 10;
	add.s32 	%r2080, %r2077, %r2079;
	mov.u32 	%r2081, %tid.x;
	mad.lo.s32 	%r2082, %r2081, 74, %r2080;
	shl.b32 	%r2083, %r2082, 2;
	mov.u32 	%r2084, _ZZ24default_function_kernel0E15pad_temp_shared;
	add.s32 	%r2085, %r2084, %r2083;
	st.shared.f32 	[%r2085+256], %f446;
$L__BB0_137:
	@%p17 bra 	$L__BB0_141;
	mov.u32 	%r2086, %tid.x;
	mul.lo.s32 	%r2088, %r2086, 10;
	shr.u32 	%r2089, %r2088, 4;
	and.b32  	%r2090, %r2089, 3;
	mov.u32 	%r2091, %ctaid.y;
	shl.b32 	%r2092, %r2091, 1;
	or.b32  	%r2093, %r2090, %r2092;
	setp.eq.s32 	%p473, %r2093, 0;
	add.s32 	%r2094, %r2092, %r2090;
	setp.gt.u32 	%p474, %r2094, 14;
	mad.lo.s32 	%r2096, %r2086, 6, 14;
	and.b32  	%r2097, %r2096, 14;
	setp.eq.s32 	%p475, %r2097, 0;
	or.pred  	%p476, %p473, %p475;
	or.pred  	%p477, %p476, %p474;
	mov.f32 	%f447, 0f00000000;
	@%p477 bra 	$L__BB0_140;
	ld.param.u64 	%rd297, [default_function_kernel0_param_0];
	mad.lo.s32 	%r2098, %r2366, 18816, %r64;
	cvta.to.global.u64 	%rd200, %rd297;
	mul.wide.u32 	%rd201, %r2098, 4;
	add.s64 	%rd202, %rd200, %rd201;
	ld.global.nc.f32 	%f447, [%rd202];
$L__BB0_140:
	mov.u32 	%r2099, %tid.z;
	shl.b32 	%r2100, %r2099, 11;
	mov.u32 	%r2101, %tid.y;
	shl.b32 	%r2102, %r2101, 10;
	add.s32 	%r2103, %r2100, %r2102;
	mov.u32 	%r2104, %tid.x;
	mad.lo.s32 	%r2105, %r2104, 74, %r2103;
	shl.b32 	%r2106, %r2105, 2;
	mov.u32 	%r2107, _ZZ24default_function_kernel0E15pad_temp_shared;
	add.s32 	%r2108, %r2107, %r2106;
	st.shared.f32 	[%r2108+260], %f447;
$L__BB0_141:
	@%p18 bra 	$L__BB0_145;
	mov.u32 	%r2109, %tid.x;
	mad.lo.s32 	%r2111, %r2109, 10, 2;
	shr.u32 	%r2112, %r2111, 4;
	and.b32  	%r2113, %r2112, 3;
	mov.u32 	%r2114, %ctaid.y;
	shl.b32 	%r2116, %r2114, 1;
	or.b32  	%r2117, %r2113, %r2116;
	setp.eq.s32 	%p478, %r2117, 0;
	add.s32 	%r2118, %r2116, %r2113;
	setp.gt.u32 	%p479, %r2118, 14;
	and.b32  	%r2119, %r2111, 14;
	setp.eq.s32 	%p480, %r2119, 0;
	or.pred  	%p481, %p478, %p480;
	or.pred  	%p482, %p481, %p479;
	mov.f32 	%f448, 0f00000000;
	@%p482 bra 	$L__BB0_144;
	ld.param.u64 	%rd298, [default_function_kernel0_param_0];
	mad.lo.s32 	%r2120, %r2366, 18816, %r65;
	cvta.to.global.u64 	%rd203, %rd298;
	mul.wide.u32 	%rd204, %r2120, 4;
	add.s64 	%rd205, %rd203, %rd204;
	ld.global.nc.f32 	%f448, [%rd205];
$L__BB0_144:
	mov.u32 	%r2121, %tid.z;
	shl.b32 	%r2122, %r2121, 11;
	mov.u32 	%r2123, %tid.y;
	shl.b32 	%r2124, %r2123, 10;
	add.s32 	%r2125, %r2122, %r2124;
	mov.u32 	%r2126, %tid.x;
	mad.lo.s32 	%r2127, %r2126, 74, %r2125;
	shl.b32 	%r2128, %r2127, 2;
	mov.u32 	%r2129, _ZZ24default_function_kernel0E15pad_temp_shared;
	add.s32 	%r2130, %r2129, %r2128;
	st.shared.f32 	[%r2130+264], %f448;
$L__BB0_145:
	@%p19 bra 	$L__BB0_149;
	mov.u32 	%r2131, %tid.x;
	mad.lo.s32 	%r2133, %r2131, 10, 3;
	shr.u32 	%r2134, %r2133, 4;
	and.b32  	%r2135, %r2134, 3;
	mov.u32 	%r2136, %ctaid.y;
	shl.b32 	%r2137, %r2136, 1;
	or.b32  	%r2138, %r2135, %r2137;
	setp.eq.s32 	%p483, %r2138, 0;
	add.s32 	%r2139, %r2137, %r2135;
	setp.gt.u32 	%p484, %r2139, 14;
	mad.lo.s32 	%r2141, %r2131, 6, 12;
	and.b32  	%r2142, %r2141, 14;
	setp.eq.s32 	%p485, %r2142, 0;
	or.pred  	%p486, %p483, %p485;
	or.pred  	%p487, %p486, %p484;
	mov.f32 	%f449, 0f00000000;
	@%p487 bra 	$L__BB0_148;
	ld.param.u64 	%rd299, [default_function_kernel0_param_0];
	mad.lo.s32 	%r2143, %r2366, 18816, %r66;
	cvta.to.global.u64 	%rd206, %rd299;
	mul.wide.u32 	%rd207, %r2143, 4;
	add.s64 	%rd208, %rd206, %rd207;
	ld.global.nc.f32 	%f449, [%rd208];
$L__BB0_148:
	mov.u32 	%r2144, %tid.z;
	shl.b32 	%r2145, %r2144, 11;
	mov.u32 	%r2146, %tid.y;
	shl.b32 	%r2147, %r2146, 10;
	add.s32 	%r2148, %r2145, %r2147;
	mov.u32 	%r2149, %tid.x;
	mad.lo.s32 	%r2150, %r2149, 74, %r2148;
	shl.b32 	%r2151, %r2150, 2;
	mov.u32 	%r2152, _ZZ24default_function_kernel0E15pad_temp_shared;
	add.s32 	%r2153, %r2152, %r2151;
	st.shared.f32 	[%r2153+268], %f449;
$L__BB0_149:
	@%p20 bra 	$L__BB0_153;
	mov.u32 	%r2154, %tid.x;
	mad.lo.s32 	%r2156, %r2154, 10, 4;
	shr.u32 	%r2157, %r2156, 4;
	and.b32  	%r2158, %r2157, 3;
	mov.u32 	%r2159, %ctaid.y;
	shl.b32 	%r2161, %r2159, 1;
	or.b32  	%r2162, %r2158, %r2161;
	setp.eq.s32 	%p488, %r2162, 0;
	add.s32 	%r2163, %r2161, %r2158;
	setp.gt.u32 	%p489, %r2163, 14;
	and.b32  	%r2164, %r2156, 14;
	setp.eq.s32 	%p490, %r2164, 0;
	or.pred  	%p491, %p488, %p490;
	or.pred  	%p492, %p491, %p489;
	mov.f32 	%f450, 0f00000000;
	@%p492 bra 	$L__BB0_152;
	ld.param.u64 	%rd300, [default_function_kernel0_param_0];
	mad.lo.s32 	%r2165, %r2366, 18816, %r67;
	cvta.to.global.u64 	%rd209, %rd300;
	mul.wide.u32 	%rd210, %r2165, 4;
	add.s64 	%rd211, %rd209, %rd210;
	ld.global.nc.f32 	%f450, [%rd211];
$L__BB0_152:
	mov.u32 	%r2166, %tid.z;
	shl.b32 	%r2167, %r2166, 11;
	mov.u32 	%r2168, %tid.y;
	shl.b32 	%r2169, %r2168, 10;
	add.s32 	%r2170, %r2167, %r2169;
	mov.u32 	%r2171, %tid.x;
	mad.lo.s32 	%r2172, %r2171, 74, %r2170;
	shl.b32 	%r2173, %r2172, 2;
	mov.u32 	%r2174, _ZZ24default_function_kernel0E15pad_temp_shared;
	add.s32 	%r2175, %r2174, %r2173;
	st.shared.f32 	[%r2175+272], %f450;
$L__BB0_153:
	@%p21 bra 	$L__BB0_157;
	mov.u32 	%r2176, %tid.x;
	mad.lo.s32 	%r2178, %r2176, 10, 5;
	shr.u32 	%r2179, %r2178, 4;
	and.b32  	%r2180, %r2179, 3;
	mov.u32 	%r2181, %ctaid.y;
	shl.b32 	%r2182, %r2181, 1;
	or.b32  	%r2183, %r2180, %r2182;
	setp.eq.s32 	%p493, %r2183, 0;
	add.s32 	%r2184, %r2182, %r2180;
	setp.gt.u32 	%p494, %r2184, 14;
	mad.lo.s32 	%r2186, %r2176, 6, 10;
	and.b32  	%r2187, %r2186, 14;
	setp.eq.s32 	%p495, %r2187, 0;
	or.pred  	%p496, %p493, %p495;
	or.pred  	%p497, %p496, %p494;
	mov.f32 	%f451, 0f00000000;
	@%p497 bra 	$L__BB0_156;
	ld.param.u64 	%rd301, [default_function_kernel0_param_0];
	mad.lo.s32 	%r2188, %r2366, 18816, %r68;
	cvta.to.global.u64 	%rd212, %rd301;
	mul.wide.u32 	%rd213, %r2188, 4;
	add.s64 	%rd214, %rd212, %rd213;
	ld.global.nc.f32 	%f451, [%rd214];
$L__BB0_156:
	mov.u32 	%r2189, %tid.z;
	shl.b32 	%r2190, %r2189, 11;
	mov.u32 	%r2191, %tid.y;
	shl.b32 	%r2192, %r2191, 10;
	add.s32 	%r2193, %r2190, %r2192;
	mov.u32 	%r2194, %tid.x;
	mad.lo.s32 	%r2195, %r2194, 74, %r2193;
	shl.b32 	%r2196, %r2195, 2;
	mov.u32 	%r2197, _ZZ24default_function_kernel0E15pad_temp_shared;
	add.s32 	%r2198, %r2197, %r2196;
	st.shared.f32 	[%r2198+276], %f451;
$L__BB0_157:
	@%p22 bra 	$L__BB0_161;
	mov.u32 	%r2199, %tid.x;
	mad.lo.s32 	%r2201, %r2199, 10, 6;
	shr.u32 	%r2202, %r2201, 4;
	and.b32  	%r2203, %r2202, 3;
	mov.u32 	%r2204, %ctaid.y;
	shl.b32 	%r2206, %r2204, 1;
	or.b32  	%r2207, %r2203, %r2206;
	setp.eq.s32 	%p498, %r2207, 0;
	add.s32 	%r2208, %r2206, %r2203;
	setp.gt.u32 	%p499, %r2208, 14;
	and.b32  	%r2209, %r2201, 14;
	setp.eq.s32 	%p500, %r2209, 0;
	or.pred  	%p501, %p498, %p500;
	or.pred  	%p502, %p501, %p499;
	mov.f32 	%f452, 0f00000000;
	@%p502 bra 	$L__BB0_160;
	ld.param.u64 	%rd302, [default_function_kernel0_param_0];
	mad.lo.s32 	%r2210, %r2366, 18816, %r69;
	cvta.to.global.u64 	%rd215, %rd302;
	mul.wide.u32 	%rd216, %r2210, 4;
	add.s64 	%rd217, %rd215, %rd216;
	ld.global.nc.f32 	%f452, [%rd217];
$L__BB0_160:
	mov.u32 	%r2211, %tid.z;
	shl.b32 	%r2212, %r2211, 11;
	mov.u32 	%r2213, %tid.y;
	shl.b32 	%r2214, %r2213, 10;
	add.s32 	%r2215, %r2212, %r2214;
	mov.u32 	%r2216, %tid.x;
	mad.lo.s32 	%r2217, %r2216, 74, %r2215;
	shl.b32 	%r2218, %r2217, 2;
	mov.u32 	%r2219, _ZZ24default_function_kernel0E15pad_temp_shared;
	add.s32 	%r2220, %r2219, %r2218;
	st.shared.f32 	[%r2220+280], %f452;
$L__BB0_161:
	@%p23 bra 	$L__BB0_165;
	mov.u32 	%r2221, %tid.x;
	mad.lo.s32 	%r2223, %r2221, 10, 7;
	shr.u32 	%r2224, %r2223, 4;
	and.b32  	%r2225, %r2224, 3;
	mov.u32 	%r2226, %ctaid.y;
	shl.b32 	%r2227, %r2226, 1;
	or.b32  	%r2228, %r2225, %r2227;
	setp.eq.s32 	%p503, %r2228, 0;
	add.s32 	%r2229, %r2227, %r2225;
	setp.gt.u32 	%p504, %r2229, 14;
	mul.lo.s32 	%r2231, %r2221, 6;
	and.b32  	%r2232, %r2231, 14;
	setp.eq.s32 	%p505, %r2232, 8;
	or.pred  	%p506, %p503, %p505;
	or.pred  	%p507, %p506, %p504;
	mov.f32 	%f453, 0f00000000;
	@%p507 bra 	$L__BB0_164;
	ld.param.u64 	%rd303, [default_function_kernel0_param_0];
	mad.lo.s32 	%r2233, %r2366, 18816, %r70;
	cvta.to.global.u64 	%rd218, %rd303;
	mul.wide.u32 	%rd219, %r2233, 4;
	add.s64 	%rd220, %rd218, %rd219;
	ld.global.nc.f32 	%f453, [%rd220];
$L__BB0_164:
	mov.u32 	%r2234, %tid.z;
	shl.b32 	%r2235, %r2234, 11;
	mov.u32 	%r2236, %tid.y;
	shl.b32 	%r2237, %r2236, 10;
	add.s32 	%r2238, %r2235, %r2237;
	mov.u32 	%r2239, %tid.x;
	mad.lo.s32 	%r2240, %r2239, 74, %r2238;
	shl.b32 	%r2241, %r2240, 2;
	mov.u32 	%r2242, _ZZ24default_function_kernel0E15pad_temp_shared;
	add.s32 	%r2243, %r2242, %r2241;
	st.shared.f32 	[%r2243+284], %f453;
$L__BB0_165:
	@%p24 bra 	$L__BB0_169;
	mov.u32 	%r2244, %tid.x;
	mul.lo.s32 	%r2246, %r2244, 10;
	add.s32 	%r2247, %r2246, 8;
	shr.u32 	%r2248, %r2247, 4;
	and.b32  	%r2249, %r2248, 3;
	mov.u32 	%r2250, %ctaid.y;
	shl.b32 	%r2251, %r2250, 1;
	or.b32  	%r2252, %r2249, %r2251;
	setp.eq.s32 	%p508, %r2252, 0;
	add.s32 	%r2253, %r2251, %r2249;
	setp.gt.u32 	%p509, %r2253, 14;
	and.b32  	%r2255, %r2246, 14;
	setp.eq.s32 	%p510, %r2255, 8;
	or.pred  	%p511, %p508, %p510;
	or.pred  	%p512, %p511, %p509;
	mov.f32 	%f454, 0f00000000;
	@%p512 bra 	$L__BB0_168;
	ld.param.u64 	%rd304, [default_function_kernel0_param_0];
	mad.lo.s32 	%r2256, %r2366, 18816, %r71;
	cvta.to.global.u64 	%rd221, %rd304;
	mul.wide.u32 	%rd222, %r2256, 4;
	add.s64 	%rd223, %rd221, %rd222;
	ld.global.nc.f32 	%f454, [%rd223];
$L__BB0_168:
	mov.u32 	%r2257, %tid.z;
	shl.b32 	%r2258, %r2257, 11;
	mov.u32 	%r2259, %tid.y;
	shl.b32 	%r2260, %r2259, 10;
	add.s32 	%r2261, %r2258, %r2260;
	mov.u32 	%r2262, %tid.x;
	mad.lo.s32 	%r2263, %r2262, 74, %r2261;
	shl.b32 	%r2264, %r2263, 2;
	mov.u32 	%r2265, _ZZ24default_function_kernel0E15pad_temp_shared;
	add.s32 	%r2266, %r2265, %r2264;
	st.shared.f32 	[%r2266+288], %f454;
$L__BB0_169:
	@%p25 bra 	$L__BB0_173;
	mov.u32 	%r2267, %tid.x;
	mul.lo.s32 	%r2268, %r2267, 10;
	add.s32 	%r2269, %r2268, 9;
	shr.u32 	%r2270, %r2269, 4;
	and.b32  	%r2271, %r2270, 3;
	mov.u32 	%r2272, %ctaid.y;
	shl.b32 	%r2273, %r2272, 1;
	or.b32  	%r2274, %r2271, %r2273;
	setp.eq.s32 	%p513, %r2274, 0;
	add.s32 	%r2275, %r2273, %r2271;
	setp.gt.u32 	%p514, %r2275, 14;
	mad.lo.s32 	%r2277, %r2267, 12, %r2268;
	add.s32 	%r2279, %r2277, 6;
	and.b32  	%r2280, %r2279, 14;
	setp.eq.s32 	%p515, %r2280, 0;
	or.pred  	%p516, %p513, %p515;
	or.pred  	%p517, %p516, %p514;
	mov.f32 	%f455, 0f00000000;
	@%p517 bra 	$L__BB0_172;
	ld.param.u64 	%rd305, [default_function_kernel0_param_0];
	mad.lo.s32 	%r2281, %r2366, 18816, %r72;
	cvta.to.global.u64 	%rd224, %rd305;
	mul.wide.u32 	%rd225, %r2281, 4;
	add.s64 	%rd226, %rd224, %rd225;
	ld.global.nc.f32 	%f455, [%rd226];
$L__BB0_172:
	mov.u32 	%r2282, %tid.z;
	shl.b32 	%r2283, %r2282, 11;
	mov.u32 	%r2284, %tid.y;
	shl.b32 	%r2285, %r2284, 10;
	add.s32 	%r2286, %r2283, %r2285;
	mov.u32 	%r2287, %tid.x;
	mad.lo.s32 	%r2288, %r2287, 74, %r2286;
	shl.b32 	%r2289, %r2288, 2;
	mov.u32 	%r2290, _ZZ24default_function_kernel0E15pad_temp_shared;
	add.s32 	%r2291, %r2290, %r2289;
	st.shared.f32 	[%r2291+292], %f455;
$L__BB0_173:
	ld.param.u64 	%rd306, [default_function_kernel0_param_1];
	mov.u32 	%r2292, %ctaid.z;
	mov.u32 	%r2293, %tid.z;
	mul.lo.s32 	%r2294, %r2293, 3456;
	mad.lo.s32 	%r2295, %r2292, 10368, %r2294;
	mov.u32 	%r2296, %tid.y;
	mad.lo.s32 	%r2297, %r2296, 1728, %r2295;
	mov.u32 	%r2298, %tid.x;
	mul.lo.s32 	%r2299, %r2298, 62;
	add.s32 	%r2300, %r2297, %r2299;
	mad.lo.s32 	%r2301, %r2366, 864, %r2300;
	cvta.to.global.u64 	%rd227, %rd306;
	mul.wide.u32 	%rd228, %r2301, 4;
	add.s64 	%rd1, %rd227, %rd228;
	ld.global.nc.f32 	%f230, [%rd1];
	mul.lo.s32 	%r2302, %r2296, 864;
	mad.lo.s32 	%r2303, %r2293, 1728, %r2302;
	add.s32 	%r2304, %r2303, %r2299;
	shl.b32 	%r2305, %r2304, 2;
	mov.u32 	%r2306, _ZZ24default_function_kernel0E13kernel_shared;
	add.s32 	%r2307, %r2306, %r2305;
	st.shared.f32 	[%r2307], %f230;
	ld.global.nc.f32 	%f231, [%rd1+4];
	st.shared.f32 	[%r2307+4], %f231;
	ld.global.nc.f32 	%f232, [%rd1+8];
	st.shared.f32 	[%r2307+8], %f232;
	ld.global.nc.f32 	%f233, [%rd1+12];
	st.shared.f32 	[%r2307+12], %f233;
	ld.global.nc.f32 	%f234, [%rd1+16];
	st.shared.f32 	[%r2307+16], %f234;
	ld.global.nc.f32 	%f235, [%rd1+20];
	st.shared.f32 	[%r2307+20], %f235;
	ld.global.nc.f32 	%f236, [%rd1+24];
	st.shared.f32 	[%r2307+24], %f236;
	ld.global.nc.f32 	%f237, [%rd1+28];
	st.shared.f32 	[%r2307+28], %f237;
	ld.global.nc.f32 	%f238, [%rd1+32];
	st.shared.f32 	[%r2307+32], %f238;
	ld.global.nc.f32 	%f239, [%rd1+36];
	st.shared.f32 	[%r2307+36], %f239;
	ld.global.nc.f32 	%f240, [%rd1+40];
	st.shared.f32 	[%r2307+40], %f240;
	ld.global.nc.f32 	%f241, [%rd1+44];
	st.shared.f32 	[%r2307+44], %f241;
	ld.global.nc.f32 	%f242, [%rd1+48];
	st.shared.f32 	[%r2307+48], %f242;
	ld.global.nc.f32 	%f243, [%rd1+52];
	st.shared.f32 	[%r2307+52], %f243;
	ld.global.nc.f32 	%f244, [%rd1+56];
	st.shared.f32 	[%r2307+56], %f244;
	ld.global.nc.f32 	%f245, [%rd1+60];
	st.shared.f32 	[%r2307+60], %f245;
	ld.global.nc.f32 	%f246, [%rd1+64];
	st.shared.f32 	[%r2307+64], %f246;
	ld.global.nc.f32 	%f247, [%rd1+68];
	st.shared.f32 	[%r2307+68], %f247;
	ld.global.nc.f32 	%f248, [%rd1+72];
	st.shared.f32 	[%r2307+72], %f248;
	ld.global.nc.f32 	%f249, [%rd1+76];
	st.shared.f32 	[%r2307+76], %f249;
	ld.global.nc.f32 	%f250, [%rd1+80];
	st.shared.f32 	[%r2307+80], %f250;
	ld.global.nc.f32 	%f251, [%rd1+84];
	st.shared.f32 	[%r2307+84], %f251;
	ld.global.nc.f32 	%f252, [%rd1+88];
	st.shared.f32 	[%r2307+88], %f252;
	ld.global.nc.f32 	%f253, [%rd1+92];
	st.shared.f32 	[%r2307+92], %f253;
	ld.global.nc.f32 	%f254, [%rd1+96];
	st.shared.f32 	[%r2307+96], %f254;
	ld.global.nc.f32 	%f255, [%rd1+100];
	st.shared.f32 	[%r2307+100], %f255;
	ld.global.nc.f32 	%f256, [%rd1+104];
	st.shared.f32 	[%r2307+104], %f256;
	ld.global.nc.f32 	%f257, [%rd1+108];
	st.shared.f32 	[%r2307+108], %f257;
	ld.global.nc.f32 	%f258, [%rd1+112];
	st.shared.f32 	[%r2307+112], %f258;
	ld.global.nc.f32 	%f259, [%rd1+116];
	st.shared.f32 	[%r2307+116], %f259;
	ld.global.nc.f32 	%f260, [%rd1+120];
	st.shared.f32 	[%r2307+120], %f260;
	ld.global.nc.f32 	%f261, [%rd1+124];
	st.shared.f32 	[%r2307+124], %f261;
	ld.global.nc.f32 	%f262, [%rd1+128];
	st.shared.f32 	[%r2307+128], %f262;
	ld.global.nc.f32 	%f263, [%rd1+132];
	st.shared.f32 	[%r2307+132], %f263;
	ld.global.nc.f32 	%f264, [%rd1+136];
	st.shared.f32 	[%r2307+136], %f264;
	ld.global.nc.f32 	%f265, [%rd1+140];
	st.shared.f32 	[%r2307+140], %f265;
	ld.global.nc.f32 	%f266, [%rd1+144];
	st.shared.f32 	[%r2307+144], %f266;
	ld.global.nc.f32 	%f267, [%rd1+148];
	st.shared.f32 	[%r2307+148], %f267;
	ld.global.nc.f32 	%f268, [%rd1+152];
	st.shared.f32 	[%r2307+152], %f268;
	ld.global.nc.f32 	%f269, [%rd1+156];
	st.shared.f32 	[%r2307+156], %f269;
	ld.global.nc.f32 	%f270, [%rd1+160];
	st.shared.f32 	[%r2307+160], %f270;
	ld.global.nc.f32 	%f271, [%rd1+164];
	st.shared.f32 	[%r2307+164], %f271;
	ld.global.nc.f32 	%f272, [%rd1+168];
	st.shared.f32 	[%r2307+168], %f272;
	ld.global.nc.f32 	%f273, [%rd1+172];
	st.shared.f32 	[%r2307+172], %f273;
	ld.global.nc.f32 	%f274, [%rd1+176];
	st.shared.f32 	[%r2307+176], %f274;
	ld.global.nc.f32 	%f275, [%rd1+180];
	st.shared.f32 	[%r2307+180], %f275;
	ld.global.nc.f32 	%f276, [%rd1+184];
	st.shared.f32 	[%r2307+184], %f276;
	ld.global.nc.f32 	%f277, [%rd1+188];
	st.shared.f32 	[%r2307+188], %f277;
	ld.global.nc.f32 	%f278, [%rd1+192];
	st.shared.f32 	[%r2307+192], %f278;
	ld.global.nc.f32 	%f279, [%rd1+196];
	st.shared.f32 	[%r2307+196], %f279;
	ld.global.nc.f32 	%f280, [%rd1+200];
	st.shared.f32 	[%r2307+200], %f280;
	ld.global.nc.f32 	%f281, [%rd1+204];
	st.shared.f32 	[%r2307+204], %f281;
	ld.global.nc.f32 	%f282, [%rd1+208];
	st.shared.f32 	[%r2307+208], %f282;
	ld.global.nc.f32 	%f283, [%rd1+212];
	st.shared.f32 	[%r2307+212], %f283;
	ld.global.nc.f32 	%f284, [%rd1+216];
	st.shared.f32 	[%r2307+216], %f284;
	ld.global.nc.f32 	%f285, [%rd1+220];
	st.shared.f32 	[%r2307+220], %f285;
	ld.global.nc.f32 	%f286, [%rd1+224];
	st.shared.f32 	[%r2307+224], %f286;
	ld.global.nc.f32 	%f287, [%rd1+228];
	st.shared.f32 	[%r2307+228], %f287;
	@%p26 bra 	$L__BB0_175;
	ld.global.nc.f32 	%f288, [%rd1+232];
	mov.u32 	%r2308, %tid.z;
	mov.u32 	%r2309, %tid.y;
	mul.lo.s32 	%r2310, %r2309, 864;
	mad.lo.s32 	%r2311, %r2308, 1728, %r2310;
	mov.u32 	%r2312, %tid.x;
	mad.lo.s32 	%r2313, %r2312, 62, %r2311;
	shl.b32 	%r2314, %r2313, 2;
	mov.u32 	%r2315, _ZZ24default_function_kernel0E13kernel_shared;
	add.s32 	%r2316, %r2315, %r2314;
	st.shared.f32 	[%r2316+232], %f288;
$L__BB0_175:
	@%p27 bra 	$L__BB0_177;
	ld.global.nc.f32 	%f289, [%rd1+236];
	mov.u32 	%r2317, %tid.z;
	mov.u32 	%r2318, %tid.y;
	mul.lo.s32 	%r2319, %r2318, 864;
	mad.lo.s32 	%r2320, %r2317, 1728, %r2319;
	mov.u32 	%r2321, %tid.x;
	mad.lo.s32 	%r2322, %r2321, 62, %r2320;
	shl.b32 	%r2323, %r2322, 2;
	mov.u32 	%r2324, _ZZ24default_function_kernel0E13kernel_shared;
	add.s32 	%r2325, %r2324, %r2323;
	st.shared.f32 	[%r2325+236], %f289;
$L__BB0_177:
	@%p28 bra 	$L__BB0_179;
	ld.global.nc.f32 	%f290, [%rd1+240];
	mov.u32 	%r2326, %tid.z;
	mov.u32 	%r2327, %tid.y;
	mul.lo.s32 	%r2328, %r2327, 864;
	mad.lo.s32 	%r2329, %r2326, 1728, %r2328;
	mov.u32 	%r2330, %tid.x;
	mad.lo.s32 	%r2331, %r2330, 62, %r2329;
	shl.b32 	%r2332, %r2331, 2;
	mov.u32 	%r2333, _ZZ24default_function_kernel0E13kernel_shared;
	add.s32 	%r2334, %r2333, %r2332;
	st.shared.f32 	[%r2334+240], %f290;
$L__BB0_179:
	@%p29 bra 	$L__BB0_181;
	ld.global.nc.f32 	%f291, [%rd1+244];
	mov.u32 	%r2335, %tid.z;
	mov.u32 	%r2336, %tid.y;
	mul.lo.s32 	%r2337, %r2336, 864;
	mad.lo.s32 	%r2338, %r2335, 1728, %r2337;
	mov.u32 	%r2339, %tid.x;
	mad.lo.s32 	%r2340, %r2339, 62, %r2338;
	shl.b32 	%r2341, %r2340, 2;
	mov.u32 	%r2342, _ZZ24default_function_kernel0E13kernel_shared;
	add.s32 	%r2343, %r2342, %r2341;
	st.shared.f32 	[%r2343+244], %f291;
$L__BB0_181:
	mov.u32 	%r2345, %tid.z;
	mov.u32 	%r2346, _ZZ24default_function_kernel0E13kernel_shared;
	mad.lo.s32 	%r2347, %r2345, 6912, %r2346;
	add.s32 	%r2367, %r2347, 3524;
	bar.sync 	0;
	mov.b32 	%r2368, 256;
$L__BB0_182:
	mov.u32 	%r2348, %tid.y;
	shl.b32 	%r2349, %r2348, 6;
	mov.u32 	%r2350, %tid.x;
	shl.b32 	%r2351, %r2350, 2;
	add.s32 	%r2352, %r2349, %r2351;
	mov.u32 	%r2353, _ZZ24default_function_kernel0E15pad_temp_shared;
	add.s32 	%r2354, %r2353, %r2352;
	add.s32 	%r2355, %r2354, %r2368;
	ld.shared.f32 	%f292, [%r2355+-256];
	ld.shared.f32 	%f293, [%r2355];
	ld.shared.f32 	%f294, [%r2367+-3524];
	ld.shared.f32 	%f295, [%r2367+-3488];
	ld.shared.f32 	%f296, [%r2367+-68];
	ld.shared.f32 	%f297, [%r2367+-32];
	fma.rn.f32 	%f298, %f292, %f294, %f457;
	fma.rn.f32 	%f299, %f292, %f296, %f456;
	fma.rn.f32 	%f300, %f293, %f295, %f298;
	fma.rn.f32 	%f301, %f293, %f297, %f299;
	ld.shared.f32 	%f302, [%r2355+-252];
	ld.shared.f32 	%f303, [%r2355+4];
	ld.shared.f32 	%f304, [%r2367+-3520];
	ld.shared.f32 	%f305, [%r2367+-3484];
	ld.shared.f32 	%f306, [%r2367+-64];
	ld.shared.f32 	%f307, [%r2367+-28];
	fma.rn.f32 	%f308, %f302, %f304, %f300;
	fma.rn.f32 	%f309, %f302, %f306, %f301;
	fma.rn.f32 	%f310, %f303, %f305, %f308;
	fma.rn.f32 	%f311, %f303, %f307, %f309;
	ld.shared.f32 	%f312, [%r2355+-248];
	ld.shared.f32 	%f313, [%r2355+8];
	ld.shared.f32 	%f314, [%r2367+-3516];
	ld.shared.f32 	%f315, [%r2367+-3480];
	ld.shared.f32 	%f316, [%r2367+-60];
	ld.shared.f32 	%f317, [%r2367+-24];
	fma.rn.f32 	%f318, %f312, %f314, %f310;
	fma.rn.f32 	%f319, %f312, %f316, %f311;
	fma.rn.f32 	%f320, %f313, %f315, %f318;
	fma.rn.f32 	%f321, %f313, %f317, %f319;
	ld.shared.f32 	%f322, [%r2355+-192];
	ld.shared.f32 	%f323, [%r2355+64];
	ld.shared.f32 	%f324, [%r2367+-3512];
	ld.shared.f32 	%f325, [%r2367+-3476];
	ld.shared.f32 	%f326, [%r2367+-56];
	ld.shared.f32 	%f327, [%r2367+-20];
	fma.rn.f32 	%f328, %f322, %f324, %f320;
	fma.rn.f32 	%f329, %f322, %f326, %f321;
	fma.rn.f32 	%f330, %f323, %f325, %f328;
	fma.rn.f32 	%f331, %f323, %f327, %f329;
	ld.shared.f32 	%f332, [%r2355+-188];
	ld.shared.f32 	%f333, [%r2355+68];
	ld.shared.f32 	%f334, [%r2367+-3508];
	ld.shared.f32 	%f335, [%r2367+-3472];
	ld.shared.f32 	%f336, [%r2367+-52];
	ld.shared.f32 	%f337, [%r2367+-16];
	fma.rn.f32 	%f338, %f332, %f334, %f330;
	fma.rn.f32 	%f339, %f332, %f336, %f331;
	fma.rn.f32 	%f340, %f333, %f335, %f338;
	fma.rn.f32 	%f341, %f333, %f337, %f339;
	ld.shared.f32 	%f342, [%r2355+-184];
	ld.shared.f32 	%f343, [%r2355+72];
	ld.shared.f32 	%f344, [%r2367+-3504];
	ld.shared.f32 	%f345, [%r2367+-3468];
	ld.shared.f32 	%f346, [%r2367+-48];
	ld.shared.f32 	%f347, [%r2367+-12];
	fma.rn.f32 	%f348, %f342, %f344, %f340;
	fma.rn.f32 	%f349, %f342, %f346, %f341;
	fma.rn.f32 	%f350, %f343, %f345, %f348;
	fma.rn.f32 	%f351, %f343, %f347, %f349;
	ld.shared.f32 	%f352, [%r2355+-128];
	ld.shared.f32 	%f353, [%r2355+128];
	ld.shared.f32 	%f354, [%r2367+-3500];
	ld.shared.f32 	%f355, [%r2367+-3464];
	ld.shared.f32 	%f356, [%r2367+-44];
	ld.shared.f32 	%f357, [%r2367+-8];
	fma.rn.f32 	%f358, %f352, %f354, %f350;
	fma.rn.f32 	%f359, %f352, %f356, %f351;
	fma.rn.f32 	%f360, %f353, %f355, %f358;
	fma.rn.f32 	%f361, %f353, %f357, %f359;
	ld.shared.f32 	%f362, [%r2355+-124];
	ld.shared.f32 	%f363, [%r2355+132];
	ld.shared.f32 	%f364, [%r2367+-3496];
	ld.shared.f32 	%f365, [%r2367+-3460];
	ld.shared.f32 	%f366, [%r2367+-40];
	ld.shared.f32 	%f367, [%r2367+-4];
	fma.rn.f32 	%f368, %f362, %f364, %f360;
	fma.rn.f32 	%f369, %f362, %f366, %f361;
	fma.rn.f32 	%f370, %f363, %f365, %f368;
	fma.rn.f32 	%f371, %f363, %f367, %f369;
	ld.shared.f32 	%f372, [%r2355+-120];
	ld.shared.f32 	%f373, [%r2355+136];
	ld.shared.f32 	%f374, [%r2367+-3492];
	ld.shared.f32 	%f375, [%r2367+-3456];
	ld.shared.f32 	%f376, [%r2367+-36];
	ld.shared.f32 	%f377, [%r2367];
	fma.rn.f32 	%f378, %f372, %f374, %f370;
	fma.rn.f32 	%f379, %f372, %f376, %f371;
	fma.rn.f32 	%f457, %f373, %f375, %f378;
	fma.rn.f32 	%f456, %f373, %f377, %f379;
	add.s32 	%r2368, %r2368, 512;
	add.s32 	%r2367, %r2367, 72;
	setp.ne.s32 	%p518, %r2368, 24832;
	@%p518 bra 	$L__BB0_182;
	mov.b32 	%r2366, 1;
	mov.pred 	%p520, 0;
	@%p30 bra 	$L__BB0_1;
	ld.param.u64 	%rd307, [default_function_kernel0_param_2];
	cvta.to.global.u64 	%rd229, %rd307;
	mov.u32 	%r2357, %ctaid.z;
	mov.u32 	%r2358, %tid.z;
	mov.u32 	%r2359, %tid.y;
	mov.u32 	%r2360, %tid.x;
	mad.lo.s32 	%r2361, %r2358, 392, %r2360;
	mad.lo.s32 	%r2362, %r2357, 1176, %r2361;
	mov.u32 	%r2363, %ctaid.y;
	mad.lo.s32 	%r2364, %r2363, 28, %r2362;
	mad.lo.s32 	%r2365, %r2359, 14, %r2364;
	mul.wide.u32 	%rd230, %r2365, 4;
	add.s64 	%rd231, %rd229, %rd230;
	st.global.f32 	[%rd231], %f457;
	st.global.f32 	[%rd231+784], %f456;
	ret;

}


// ===== COMPILED SASS (sm_100) =====

	.target	sm_100

	.elftype	@"ET_EXEC"


//--------------------- .note.nv.tkinfo           --------------------------
	.section	.note.nv.tkinfo,"",@"SHT_NOTE"
	.sectionflags	@"SHF_NOTE_NV_TKINFO"
	.tkinfo
        /*0018*/ 	.word	0x00000002
        /*0030*/ 	.string	""
        /*0030*/ 	.string	"ptxas"
        /*0030*/ 	.string	"Cuda compilation tools, release 13.0, V13.0.88"
        /*0030*/ 	.string	"Build cuda_13.0.r13.0/compiler.36424714_0"
        /*0030*/ 	.string	"-arch sm_100 -m 64 "



//--------------------- .note.nv.cuinfo           --------------------------
	.section	.note.nv.cuinfo,"",@"SHT_NOTE"
	.sectionflags	@"SHF_NOTE_NV_CUINFO"
        /*0018*/ 	.short	0x0002
        /*001a*/ 	.short	0x0064
        /*001c*/ 	.short	0x0082
	.zero		2


//--------------------- .nv.info                  --------------------------
	.section	.nv.info,"",@"SHT_CUDA_INFO"
	.align	4


	//----- nvinfo : EIATTR_REGCOUNT
	.align		4
        /*0000*/ 	.byte	0x04, 0x2f
        /*0002*/ 	.short	(.L_1 - .L_0)
	.align		4
.L_0:
        /*0004*/ 	.word	index@(default_function_kernel0)
        /*0008*/ 	.word	0x000000a8


	//----- nvinfo : EIATTR_FRAME_SIZE
	.align		4
.L_1:
        /*000c*/ 	.byte	0x04, 0x11
        /*000e*/ 	.short	(.L_3 - .L_2)
	.align		4
.L_2:
        /*0010*/ 	.word	index@(default_function_kernel0)
        /*0014*/ 	.word	0x00000000


	//----- nvinfo : EIATTR_MIN_STACK_SIZE
	.align		4
.L_3:
        /*0018*/ 	.byte	0x04, 0x12
        /*001a*/ 	.short	(.L_5 - .L_4)
	.align		4
.L_4:
        /*001c*/ 	.word	index@(default_function_kernel0)
        /*0020*/ 	.word	0x00000000
.L_5:


//--------------------- .nv.compat                --------------------------
	.section	.nv.compat,"",@"SHT_CUDA_COMPAT_INFO"
	.align	4
        /*0000*/ 	.byte	0x02, 0x09, 0x00, 0x00, 0x02, 0x02, 0x01, 0x00, 0x02, 0x05, 0x05, 0x00, 0x03, 0x07, 0x01, 0x01
        /*0010*/ 	.byte	0x02, 0x03, 0x00, 0x00, 0x02, 0x06, 0x01, 0x00, 0x04, 0x0b, 0x08, 0x00, 0x09, 0x00, 0x00, 0x00
        /*0020*/ 	.byte	0x00, 0x00, 0x00, 0x00


//--------------------- .nv.info.default_function_kernel0 --------------------------
	.section	.nv.info.default_function_kernel0,"",@"SHT_CUDA_INFO"
	.sectionflags	@""
	.align	4


	//----- nvinfo : EIATTR_CUDA_API_VERSION
	.align		4
        /*0000*/ 	.byte	0x04, 0x37
        /*0002*/ 	.short	(.L_7 - .L_6)
.L_6:
        /*0004*/ 	.word	0x00000082


	//----- nvinfo : EIATTR_KPARAM_INFO
	.align		4
.L_7:
        /*0008*/ 	.byte	0x04, 0x17
        /*000a*/ 	.short	(.L_9 - .L_8)
.L_8:
        /*000c*/ 	.word	0x00000000
        /*0010*/ 	.short	0x0002
        /*0012*/ 	.short	0x0010
        /*0014*/ 	.byte	0x00, 0xf5, 0x21, 0x00


	//----- nvinfo : EIATTR_KPARAM_INFO
	.align		4
.L_9:
        /*0018*/ 	.byte	0x04, 0x17
        /*001a*/ 	.short	(.L_11 - .L_10)
.L_10:
        /*001c*/ 	.word	0x00000000
        /*0020*/ 	.short	0x0001
        /*0022*/ 	.short	0x0008
        /*0024*/ 	.byte	0x00, 0xf5, 0x21, 0x00


	//----- nvinfo : EIATTR_KPARAM_INFO
	.align		4
.L_11:
        /*0028*/ 	.byte	0x04, 0x17
        /*002a*/ 	.short	(.L_13 - .L_12)
.L_12:
        /*002c*/ 	.word	0x00000000
        /*0030*/ 	.short	0x0000
        /*0032*/ 	.short	0x0000
        /*0034*/ 	.byte	0x00, 0xf5, 0x21, 0x00


	//----- nvinfo : EIATTR_SPARSE_MMA_MASK
	.align		4
.L_13:
        /*0038*/ 	.byte	0x03, 0x50
        /*003a*/ 	.short	0x0000


	//----- nvinfo : EIATTR_MAXREG_COUNT
	.align		4
        /*003c*/ 	.byte	0x03, 0x1b
        /*003e*/ 	.short	0x00ff


	//----- nvinfo : EIATTR_NUM_BARRIERS
	.align		4
        /*0040*/ 	.byte	0x02, 0x4c
        /*0042*/ 	.byte	0x01
	.zero		1


	//----- nvinfo : EIATTR_MERCURY_ISA_VERSION
	.align		4
        /*0044*/ 	.byte	0x03, 0x5f
        /*0046*/ 	.short	0x0101


	//----- nvinfo : EIATTR_VRC_CTA_INIT_COUNT
	.align		4
        /*0048*/ 	.byte	0x02, 0x4a
	.zero		1
	.zero		1


	//----- nvinfo : EIATTR_EXIT_INSTR_OFFSETS
	.align		4
        /*004c*/ 	.byte	0x04, 0x1c
        /*004e*/ 	.short	(.L_15 - .L_14)


	//   ....[0]....
.L_14:
        /*0050*/ 	.word	0x00007ea0


	//----- nvinfo : EIATTR_CRS_STACK_SIZE
	.align		4
.L_15:
        /*0054*/ 	.byte	0x04, 0x1e
        /*0056*/ 	.short	(.L_17 - .L_16)
.L_16:
        /*0058*/ 	.word	0x00000000


	//----- nvinfo : EIATTR_CBANK_PARAM_SIZE
	.align		4
.L_17:
        /*005c*/ 	.byte	0x03, 0x19
        /*005e*/ 	.short	0x0018


	//----- nvinfo : EIATTR_PARAM_CBANK
	.align		4
        /*0060*/ 	.byte	0x04, 0x0a
        /*0062*/ 	.short	(.L_19 - .L_18)
	.align		4
.L_18:
        /*0064*/ 	.word	index@(.nv.constant0.default_function_kernel0)
        /*0068*/ 	.short	0x0380
        /*006a*/ 	.short	0x0018


	//----- nvinfo : EIATTR_SW_WAR
	.align		4
.L_19:
        /*006c*/ 	.byte	0x04, 0x36
        /*006e*/ 	.short	(.L_21 - .L_20)
.L_20:
        /*0070*/ 	.word	0x00000008
.L_21:


//--------------------- .nv.callgraph             --------------------------
	.section	.nv.callgraph,"",@"SHT_CUDA_CALLGRAPH"
	.align	4
	.sectionentsize	8
	.align		4
        /*0000*/ 	.word	0x00000000
	.align		4
        /*0004*/ 	.word	0xffffffff
	.align		4
        /*0008*/ 	.word	0x00000000
	.align		4
        /*000c*/ 	.word	0xfffffffe
	.align		4
        /*0010*/ 	.word	0x00000000
	.align		4
        /*0014*/ 	.word	0xfffffffd
	.align		4
        /*0018*/ 	.word	0x00000000
	.align		4
        /*001c*/ 	.word	0xfffffffc


//--------------------- .text.default_function_kernel0 --------------------------
	.section	.text.default_function_kernel0,"ax",@progbits
	.align	128
        .global         default_function_kernel0
        .type           default_function_kernel0,@function
        .size           default_function_kernel0,(.L_x_51 - default_function_kernel0)
        .other          default_function_kernel0,@"STO_CUDA_ENTRY STV_DEFAULT"
default_function_kernel0:
.text.default_function_kernel0:
[----:B------:R-:W-:Y:S01]  /*0000*/  LDC R1, c[0x0][0x37c] ;  /* 0x0000df00ff017b82 */ /* 0x000fe20000000800 */
[----:B------:R-:W0:Y:S01]  /*0010*/  S2R R59, SR_TID.X ;  /* 0x00000000003b7919 */ /* 0x000e220000002100 */
[----:B------:R-:W-:Y:S01]  /*0020*/  LOP3.LUT R0, R0, 0xfffffffe, RZ, 0xc0, !PT ;  /* 0xfffffffe00007812 */ /* 0x000fe200078ec0ff */
[----:B------:R-:W1:Y:S01]  /*0030*/  LDCU.64 UR6, c[0x0][0x358] ;  /* 0x00006b00ff0677ac */ /* 0x000e620008000a00 */
[----:B------:R-:W-:Y:S01]  /*0040*/  LOP3.LUT R2, R2, 0xfffff7ff, RZ, 0xc0, !PT ;  /* 0xfffff7ff02027812 */ /* 0x000fe200078ec0ff */
[----:B------:R-:W2:Y:S01]  /*0050*/  S2R R15, SR_CTAID.Y ;  /* 0x00000000000f7919 */ /* 0x000ea20000002600 */
[----:B------:R-:W-:Y:S01]  /*0060*/  UPLOP3.LUT UP0, UPT, UPT, UPT, UPT, 0x80, 0x8 ;  /* 0x000000000008789c */ /* 0x000fe20003f0f070 */
[----:B------:R-:W3:Y:S01]  /*0070*/  S2R R12, SR_TID.Z ;  /* 0x00000000000c7919 */ /* 0x000ee20000002300 */
[----:B------:R-:W3:Y:S01]  /*0080*/  S2R R9, SR_TID.Y ;  /* 0x0000000000097919 */ /* 0x000ee20000002200 */
[----:B------:R-:W4:Y:S01]  /*0090*/  S2R R13, SR_TID.X ;  /* 0x00000000000d7919 */ /* 0x000f220000002100 */
[----:B0-----:R-:W-:-:S02]  /*00a0*/  IMAD R104, R59, 0xa, RZ ;  /* 0x0000000a3b687824 */ /* 0x001fc400078e02ff */
[C---:B------:R-:W-:Y:S02]  /*00b0*/  IMAD R23, R59.reuse, 0x4a, RZ ;  /* 0x0000004a3b177824 */ /* 0x040fe400078e02ff */
[C---:B------:R-:W-:Y:S01]  /*00c0*/  VIADD R6, R104.reuse, 0x6 ;  /* 0x0000000668067836 */ /* 0x040fe20000000000 */
[CC--:B------:R-:W-:Y:S01]  /*00d0*/  LEA.HI R57, R104.reuse, R59.reuse, RZ, 0x1a ;  /* 0x0000003b68397211 */ /* 0x0c0fe200078fd0ff */
[----:B------:R-:W-:Y:S02]  /*00e0*/  VIADD R42, R104, 0xa ;  /* 0x0000000a682a7836 */ /* 0x000fe40000000000 */
[----:B------:R-:W-:Y:S01]  /*00f0*/  IMAD R7, R59, 0xc, R6 ;  /* 0x0000000c3b077824 */ /* 0x000fe200078e0206 */
[----:B------:R-:W-:Y:S01]  /*0100*/  LEA.HI R83, R6, R59, RZ, 0x1a ;  /* 0x0000003b06537211 */ /* 0x000fe200078fd0ff */
[----:B------:R-:W-:Y:S01]  /*0110*/  VIADD R10, R23, 0x3e ;  /* 0x0000003e170a7836 */ /* 0x000fe20000000000 */
[----:B------:R-:W-:Y:S01]  /*0120*/  SHF.R.U32.HI R68, RZ, 0x4, R42 ;  /* 0x00000004ff447819 */ /* 0x000fe2000001162a */
[----:B------:R-:W-:Y:S01]  /*0130*/  VIADD R4, R7, 0xfffffffe ;  /* 0xfffffffe07047836 */ /* 0x000fe20000000000 */
[----:B------:R-:W-:Y:S01]  /*0140*/  LOP3.LUT R19, R42, 0xe, RZ, 0xc0, !PT ;  /* 0x0000000e2a137812 */ /* 0x000fe200078ec0ff */
[----:B--2---:R-:W-:Y:S01]  /*0150*/  IMAD.SHL.U32 R29, R15, 0x2, RZ ;  /* 0x000000020f1d7824 */ /* 0x004fe200078e00ff */
[----:B------:R-:W-:Y:S01]  /*0160*/  LOP3.LUT R68, R68, 0x3, RZ, 0xc0, !PT ;  /* 0x0000000344447812 */ /* 0x000fe200078ec0ff */
[----:B------:R-:W-:Y:S01]  /*0170*/  VIADD R34, R104, 0x3b ;  /* 0x0000003b68227836 */ /* 0x000fe20000000000 */
[----:B------:R-:W-:Y:S01]  /*0180*/  LOP3.LUT P0, RZ, R4, 0xe, RZ, 0xc0, !PT ;  /* 0x0000000e04ff7812 */ /* 0x000fe2000780c0ff */
[----:B------:R-:W-:Y:S01]  /*0190*/  IMAD R3, R59, 0x6, RZ ;  /* 0x000000063b037824 */ /* 0x000fe200078e02ff */
[----:B------:R-:W-:Y:S01]  /*01a0*/  SHF.R.U32.HI R8, RZ, 0x4, R10 ;  /* 0x00000004ff087819 */ /* 0x000fe2000001160a */
[C---:B------:R-:W-:Y:S01]  /*01b0*/  VIADD R4, R104.reuse, 0xe ;  /* 0x0000000e68047836 */ /* 0x040fe20000000000 */
[----:B------:R-:W-:Y:S01]  /*01c0*/  SHF.R.U32.HI R130, RZ, 0x4, R34 ;  /* 0x00000004ff827819 */ /* 0x000fe20000011622 */
[----:B------:R-:W-:Y:S01]  /*01d0*/  VIADD R46, R104, 0x1b ;  /* 0x0000001b682e7836 */ /* 0x000fe20000000000 */
[-C--:B------:R-:W-:Y:S01]  /*01e0*/  LOP3.LUT P2, RZ, R68, R29.reuse, RZ, 0xfc, !PT ;  /* 0x0000001d44ff7212 */ /* 0x080fe2000784fcff */
[----:B------:R-:W-:Y:S01]  /*01f0*/  VIADD R44, R104, 0x2b ;  /* 0x0000002b682c7836 */ /* 0x000fe20000000000 */
[----:B------:R-:W-:Y:S01]  /*0200*/  LOP3.LUT P4, RZ, R3, 0xe, RZ, 0xc0, !PT ;  /* 0x0000000e03ff7812 */ /* 0x000fe2000788c0ff */
[----:B------:R-:W-:Y:S01]  /*0210*/  VIADD R30, R23, 0x3f ;  /* 0x0000003f171e7836 */ /* 0x000fe20000000000 */
[----:B------:R-:W-:Y:S01]  /*0220*/  LOP3.LUT P3, R3, R4, 0xe, RZ, 0xc0, !PT ;  /* 0x0000000e04037812 */ /* 0x000fe2000786c0ff */
[----:B------:R-:W-:Y:S01]  /*0230*/  VIADD R40, R104, 0x1d ;  /* 0x0000001d68287836 */ /* 0x000fe20000000000 */
[----:B------:R-:W-:Y:S01]  /*0240*/  LOP3.LUT P1, RZ, R29, 0x3, R8, 0xf8, !PT ;  /* 0x000000031dff7812 */ /* 0x000fe2000782f808 */
[----:B------:R-:W-:Y:S01]  /*0250*/  VIADD R5, R7, 0xfffffffc ;  /* 0xfffffffc07057836 */ /* 0x000fe20000000000 */
[----:B------:R-:W-:Y:S01]  /*0260*/  LOP3.LUT R130, R130, 0x3, RZ, 0xc0, !PT ;  /* 0x0000000382827812 */ /* 0x000fe200078ec0ff */
[C---:B------:R-:W-:Y:S01]  /*0270*/  VIADD R38, R104.reuse, 0x2d ;  /* 0x0000002d68267836 */ /* 0x040fe20000000000 */
[----:B------:R-:W-:Y:S01]  /*0280*/  PLOP3.LUT P2, PT, P2, P0, PT, 0x2f, 0xf2 ;  /* 0x0000000000f2781c */ /* 0x000fe20001740577 */
[C---:B------:R-:W-:Y:S01]  /*0290*/  VIADD R36, R104.reuse, 0xc ;  /* 0x0000000c68247836 */ /* 0x040fe20000000000 */
[----:B------:R-:W-:Y:S01]  /*02a0*/  PLOP3.LUT P3, PT, P1, P3, PT, 0x2f, 0xf2 ;  /* 0x0000000000f2781c */ /* 0x000fe20000f66577 */
[C---:B------:R-:W-:Y:S01]  /*02b0*/  VIADD R134, R104.reuse, 0x19 ;  /* 0x0000001968867836 */ /* 0x040fe20000000000 */
[----:B------:R-:W-:Y:S01]  /*02c0*/  SHF.R.U32.HI R66, RZ, 0x4, R46 ;  /* 0x00000004ff427819 */ /* 0x000fe2000001162e */
[C---:B------:R-:W-:Y:S01]  /*02d0*/  VIADD R132, R104.reuse, 0x29 ;  /* 0x0000002968847836 */ /* 0x040fe20000000000 */
[----:B------:R-:W-:Y:S01]  /*02e0*/  SHF.R.U32.HI R18, RZ, 0x4, R44 ;  /* 0x00000004ff127819 */ /* 0x000fe2000001162c */
[----:B------:R-:W-:Y:S01]  /*02f0*/  VIADD R16, R104, 0x39 ;  /* 0x0000003968107836 */ /* 0x000fe20000000000 */
[-C--:B------:R-:W-:Y:S01]  /*0300*/  LOP3.LUT P1, RZ, R130, R29.reuse, RZ, 0xfc, !PT ;  /* 0x0000001d82ff7212 */ /* 0x080fe2000782fcff */
[----:B---3--:R-:W-:Y:S01]  /*0310*/  IMAD R32, R12, 0x2, R9 ;  /* 0x000000020c207824 */ /* 0x008fe200078e0209 */
[----:B------:R-:W-:Y:S01]  /*0320*/  LOP3.LUT R66, R66, 0x3, RZ, 0xc0, !PT ;  /* 0x0000000342427812 */ /* 0x000fe200078ec0ff */
[----:B----4-:R-:W-:Y:S01]  /*0330*/  IMAD R14, R13, 0x4a, RZ ;  /* 0x0000004a0d0e7824 */ /* 0x010fe200078e02ff */
[----:B------:R-:W-:Y:S01]  /*0340*/  LOP3.LUT R18, R18, 0x3, RZ, 0xc0, !PT ;  /* 0x0000000312127812 */ /* 0x000fe200078ec0ff */
[C---:B------:R-:W-:Y:S01]  /*0350*/  IMAD.SHL.U32 R48, R32.reuse, 0x40, RZ ;  /* 0x0000004020307824 */ /* 0x040fe200078e00ff */
[----:B------:R-:W-:Y:S01]  /*0360*/  PLOP3.LUT P1, PT, P1, P0, PT, 0x2f, 0xf2 ;  /* 0x0000000000f2781c */ /* 0x000fe20000f20577 */
[----:B------:R-:W-:Y:S01]  /*0370*/  IMAD.SHL.U32 R17, R32, 0x10, RZ ;  /* 0x0000001020117824 */ /* 0x000fe200078e00ff */
[-C--:B------:R-:W-:Y:S01]  /*0380*/  LOP3.LUT P5, RZ, R66, R29.reuse, RZ, 0xfc, !PT ;  /* 0x0000001d42ff7212 */ /* 0x080fe200078afcff */
[----:B------:R-:W-:Y:S01]  /*0390*/  VIADD R62, R104, 0x3 ;  /* 0x00000003683e7836 */ /* 0x000fe20000000000 */
[-C--:B------:R-:W-:Y:S01]  /*03a0*/  LOP3.LUT P6, RZ, R18, R29.reuse, RZ, 0xfc, !PT ;  /* 0x0000001d12ff7212 */ /* 0x080fe200078cfcff */
[C---:B------:R-:W-:Y:S01]  /*03b0*/  VIADD R58, R104.reuse, 0x5 ;  /* 0x00000005683a7836 */ /* 0x040fe20000000000 */
[----:B------:R-:W-:Y:S01]  /*03c0*/  SHF.R.U32.HI R20, RZ, 0x4, R30 ;  /* 0x00000004ff147819 */ /* 0x000fe2000001161e */
[----:B------:R-:W-:Y:S01]  /*03d0*/  VIADD R96, R104, 0x2 ;  /* 0x0000000268607836 */ /* 0x000fe20000000000 */
[----:B------:R-:W-:Y:S01]  /*03e0*/  @P2 LOP3.LUT R0, R0, 0x1, RZ, 0xfc, !PT ;  /* 0x0000000100002812 */ /* 0x000fe200078efcff */
[C---:B------:R-:W-:Y:S01]  /*03f0*/  VIADD R72, R104.reuse, 0x4 ;  /* 0x0000000468487836 */ /* 0x040fe20000000000 */
[----:B------:R-:W-:Y:S01]  /*0400*/  SHF.R.U32.HI R22, RZ, 0x4, R40 ;  /* 0x00000004ff167819 */ /* 0x000fe20000011628 */
[C---:B------:R-:W-:Y:S01]  /*0410*/  VIADD R140, R104.reuse, 0x10 ;  /* 0x00000010688c7836 */ /* 0x040fe20000000000 */
[----:B------:R-:W-:Y:S01]  /*0420*/  PLOP3.LUT P5, PT, P5, P0, PT, 0x2f, 0xf2 ;  /* 0x0000000000f2781c */ /* 0x000fe20002fa0577 */
[C---:B------:R-:W-:Y:S01]  /*0430*/  VIADD R138, R104.reuse, 0x30 ;  /* 0x00000030688a7836 */ /* 0x040fe20000000000 */
[----:B------:R-:W-:Y:S01]  /*0440*/  PLOP3.LUT P6, PT, P6, P0, PT, 0x2f, 0xf2 ;  /* 0x0000000000f2781c */ /* 0x000fe200037c0577 */
[C---:B------:R-:W-:Y:S01]  /*0450*/  VIADD R112, R104.reuse, 0x2a ;  /* 0x0000002a68707836 */ /* 0x040fe20000000000 */
[----:B------:R-:W-:Y:S01]  /*0460*/  LOP3.LUT P0, RZ, R29, 0x3, R20, 0xf8, !PT ;  /* 0x000000031dff7812 */ /* 0x000fe2000780f814 */
[----:B------:R-:W-:Y:S01]  /*0470*/  VIADD R50, R104, 0x1e ;  /* 0x0000001e68327836 */ /* 0x000fe20000000000 */
[----:B------:R-:W-:Y:S01]  /*0480*/  LOP3.LUT R0, R0, 0xffffffdf, RZ, 0xc0, !PT ;  /* 0xffffffdf00007812 */ /* 0x000fe200078ec0ff */
[----:B------:R-:W-:Y:S01]  /*0490*/  VIADD R64, R104, 0x2e ;  /* 0x0000002e68407836 */ /* 0x000fe20000000000 */
[----:B------:R-:W-:Y:S01]  /*04a0*/  LOP3.LUT R22, R22, 0x3, RZ, 0xc0, !PT ;  /* 0x0000000316167812 */ /* 0x000fe200078ec0ff */
[----:B------:R-:W-:Y:S01]  /*04b0*/  VIADD R142, R104, 0x2f ;  /* 0x0000002f688e7836 */ /* 0x000fe20000000000 */
[----:B------:R-:W-:Y:S01]  /*04c0*/  @P1 LOP3.LUT R0, R0, 0x20, RZ, 0xfc, !PT ;  /* 0x0000002000001812 */ /* 0x000fe200078efcff */
[C---:B------:R-:W-:Y:S01]  /*04d0*/  VIADD R120, R104.reuse, 0x1a ;  /* 0x0000001a68787836 */ /* 0x040fe20000000000 */
[----:B------:R-:W-:Y:S01]  /*04e0*/  PLOP3.LUT P4, PT, P0, P4, PT, 0x2f, 0xf2 ;  /* 0x0000000000f2781c */ /* 0x000fe20000788577 */
[C---:B------:R-:W-:Y:S01]  /*04f0*/  VIADD R114, R104.reuse, 0x3a ;  /* 0x0000003a68727836 */ /* 0x040fe20000000000 */
[----:B------:R-:W-:Y:S01]  /*0500*/  LOP3.LUT P0, RZ, R5, 0xe, RZ, 0xc0, !PT ;  /* 0x0000000e05ff7812 */ /* 0x000fe2000780c0ff */
[----:B------:R-:W-:Y:S01]  /*0510*/  VIADD R5, R104, 0x3d ;  /* 0x0000003d68057836 */ /* 0x000fe20000000000 */
[-C--:B------:R-:W-:Y:S01]  /*0520*/  LOP3.LUT P1, RZ, R22, R29.reuse, RZ, 0xfc, !PT ;  /* 0x0000001d16ff7212 */ /* 0x080fe2000782fcff */
[C---:B------:R-:W-:Y:S01]  /*0530*/  VIADD R110, R104.reuse, 0x11 ;  /* 0x00000011686e7836 */ /* 0x040fe20000000000 */
[----:B------:R-:W-:Y:S01]  /*0540*/  SHF.R.U32.HI R24, RZ, 0x4, R38 ;  /* 0x00000004ff187819 */ /* 0x000fe20000011626 */
[C---:B------:R-:W-:Y:S01]  /*0550*/  VIADD R90, R104.reuse, 0x21 ;  /* 0x00000021685a7836 */ /* 0x040fe20000000000 */
[----:B------:R-:W-:Y:S01]  /*0560*/  PLOP3.LUT P2, PT, P1, P0, PT, 0x2f, 0xf2 ;  /* 0x0000000000f2781c */ /* 0x000fe20000f40577 */
[----:B------:R-:W-:Y:S01]  /*0570*/  VIADD R116, R104, 0x3c ;  /* 0x0000003c68747836 */ /* 0x000fe20000000000 */
[----:B------:R-:W-:Y:S01]  /*0580*/  LOP3.LUT R24, R24, 0x3, RZ, 0xc0, !PT ;  /* 0x0000000318187812 */ /* 0x000fe200078ec0ff */
[----:B------:R-:W-:Y:S01]  /*0590*/  VIADD R118, R104, 0x2c ;  /* 0x0000002c68767836 */ /* 0x000fe20000000000 */
[----:B------:R-:W-:Y:S01]  /*05a0*/  LOP3.LUT R0, R0, 0xffffff7f, RZ, 0xc0, !PT ;  /* 0xffffff7f00007812 */ /* 0x000fe200078ec0ff */
[----:B------:R-:W-:Y:S01]  /*05b0*/  VIADD R92, R104, 0x12 ;  /* 0x00000012685c7836 */ /* 0x000fe20000000000 */
[-C--:B------:R-:W-:Y:S01]  /*05c0*/  LOP3.LUT P1, RZ, R24, R29.reuse, RZ, 0xfc, !PT ;  /* 0x0000001d18ff7212 */ /* 0x080fe2000782fcff */
[C---:B------:R-:W-:Y:S01]  /*05d0*/  VIADD R82, R104.reuse, 0x32 ;  /* 0x0000003268527836 */ /* 0x040fe20000000000 */
[----:B------:R-:W-:Y:S01]  /*05e0*/  SHF.R.U32.HI R128, RZ, 0x4, R36 ;  /* 0x00000004ff807819 */ /* 0x000fe20000011624 */
[C---:B------:R-:W-:Y:S01]  /*05f0*/  VIADD R88, R104.reuse, 0x33 ;  /* 0x0000003368587836 */ /* 0x040fe20000000000 */
[----:B------:R-:W-:Y:S01]  /*0600*/  SHF.R.U32.HI R5, RZ, 0x4, R5 ;  /* 0x00000004ff057819 */ /* 0x000fe20000011605 */
[----:B------:R-:W-:Y:S01]  /*0610*/  VIADD R106, R104, 0x22 ;  /* 0x00000022686a7836 */ /* 0x000fe20000000000 */
[----:B------:R-:W-:Y:S01]  /*0620*/  LOP3.LUT R128, R128, 0x3, RZ, 0xc0, !PT ;  /* 0x0000000380807812 */ /* 0x000fe200078ec0ff */
[----:B------:R-:W-:Y:S01]  /*0630*/  VIADD R84, R104, 0x13 ;  /* 0x0000001368547836 */ /* 0x000fe20000000000 */
[----:B------:R-:W-:Y:S01]  /*0640*/  @P2 LOP3.LUT R0, R0, 0x80, RZ, 0xfc, !PT ;  /* 0x0000008000002812 */ /* 0x000fe200078efcff */
[C---:B------:R-:W-:Y:S01]  /*0650*/  VIADD R86, R104.reuse, 0x23 ;  /* 0x0000002368567836 */ /* 0x040fe20000000000 */
[----:B------:R-:W-:Y:S01]  /*0660*/  PLOP3.LUT P2, PT, P1, P0, PT, 0x2f, 0xf2 ;  /* 0x0000000000f2781c */ /* 0x000fe20000f40577 */
[----:B------:R-:W-:Y:S01]  /*0670*/  VIADD R78, R104, 0x34 ;  /* 0x00000034684e7836 */ /* 0x000fe20000000000 */
[----:B------:R-:W-:Y:S01]  /*0680*/  LOP3.LUT R0, R0, 0xffffffbf, RZ, 0xc0, !PT ;  /* 0xffffffbf00007812 */ /* 0x000fe200078ec0ff */
[----:B------:R-:W-:Y:S01]  /*0690*/  VIADD R80, R104, 0x15 ;  /* 0x0000001568507836 */ /* 0x000fe20000000000 */
[----:B------:R-:W-:-:S02]  /*06a0*/  LOP3.LUT P1, RZ, R128, R29, RZ, 0xfc, !PT ;  /* 0x0000001d80ff7212 */ /* 0x000fc4000782fcff */
[----:B------:R-:W-:Y:S01]  /*06b0*/  LOP3.LUT R26, R5, 0x3, RZ, 0xc0, !PT ;  /* 0x00000003051a7812 */ /* 0x000fe200078ec0ff */
[----:B------:R-:W-:Y:S01]  /*06c0*/  IMAD R5, R9, 0x400, R23 ;  /* 0x0000040009057824 */ /* 0x000fe200078e0217 */
[----:B------:R-:W-:Y:S02]  /*06d0*/  SHF.R.U32.HI R126, RZ, 0x4, R134 ;  /* 0x00000004ff7e7819 */ /* 0x000fe40000011686 */
[----:B------:R-:W-:Y:S02]  /*06e0*/  SHF.R.U32.HI R28, RZ, 0x4, R132 ;  /* 0x00000004ff1c7819 */ /* 0x000fe40000011684 */
[----:B------:R-:W-:Y:S02]  /*06f0*/  LOP3.LUT R126, R126, 0x3, RZ, 0xc0, !PT ;  /* 0x000000037e7e7812 */ /* 0x000fe400078ec0ff */
[----:B------:R-:W-:Y:S02]  /*0700*/  @P2 LOP3.LUT R0, R0, 0x40, RZ, 0xfc, !PT ;  /* 0x0000004000002812 */ /* 0x000fe400078efcff */
[----:B------:R-:W-:-:S02]  /*0710*/  PLOP3.LUT P2, PT, P1, P0, PT, 0x2f, 0xf2 ;  /* 0x0000000000f2781c */ /* 0x000fc40000f40577 */
[-C--:B------:R-:W-:Y:S02]  /*0720*/  LOP3.LUT P1, RZ, R26, R29.reuse, RZ, 0xfc, !PT ;  /* 0x0000001d1aff7212 */ /* 0x080fe4000782fcff */
[----:B------:R-:W-:Y:S02]  /*0730*/  LOP3.LUT R0, R0, 0xfffffeff, RZ, 0xc0, !PT ;  /* 0xfffffeff00007812 */ /* 0x000fe400078ec0ff */
[----:B------:R-:W-:Y:S02]  /*0740*/  PLOP3.LUT P0, PT, P1, P0, PT, 0x2f, 0xf2 ;  /* 0x0000000000f2781c */ /* 0x000fe40000f00577 */
[----:B------:R-:W-:Y:S02]  /*0750*/  LOP3.LUT P1, RZ, R126, R29, RZ, 0xfc, !PT ;  /* 0x0000001d7eff7212 */ /* 0x000fe4000782fcff */
[----:B------:R-:W-:Y:S02]  /*0760*/  LOP3.LUT R28, R28, 0x3, RZ, 0xc0, !PT ;  /* 0x000000031c1c7812 */ /* 0x000fe400078ec0ff */
[----:B------:R-:W-:-:S02]  /*0770*/  SHF.R.U32.HI R124, RZ, 0x4, R16 ;  /* 0x00000004ff7c7819 */ /* 0x000fc40000011610 */
[----:B------:R-:W-:Y:S02]  /*0780*/  @P2 LOP3.LUT R0, R0, 0x100, RZ, 0xfc, !PT ;  /* 0x0000010000002812 */ /* 0x000fe400078efcff */
[----:B------:R-:W-:Y:S02]  /*0790*/  LOP3.LUT R124, R124, 0x3, RZ, 0xc0, !PT ;  /* 0x000000037c7c7812 */ /* 0x000fe400078ec0ff */
[----:B------:R-:W-:Y:S02]  /*07a0*/  LOP3.LUT R0, R0, 0xfffffffb, RZ, 0xc0, !PT ;  /* 0xfffffffb00007812 */ /* 0x000fe400078ec0ff */
[----:B------:R-:W-:Y:S02]  /*07b0*/  LEA.HI R11, R14, R48, RZ, 0x1c ;  /* 0x000000300e0b7211 */ /* 0x000fe400078fe0ff */
[----:B------:R-:W-:Y:S02]  /*07c0*/  @P0 LOP3.LUT R0, R0, 0x4, RZ, 0xfc, !PT ;  /* 0x0000000400000812 */ /* 0x000fe400078efcff */
[----:B------:R-:W-:-:S02]  /*07d0*/  LOP3.LUT P0, RZ, R7, 0xe, RZ, 0xc0, !PT ;  /* 0x0000000e07ff7812 */ /* 0x000fc4000780c0ff */
[----:B------:R-:W-:Y:S02]  /*07e0*/  LOP3.LUT R0, R0, 0xffffffef, RZ, 0xc0, !PT ;  /* 0xffffffef00007812 */ /* 0x000fe400078ec0ff */
[----:B------:R-:W-:Y:S02]  /*07f0*/  PLOP3.LUT P2, PT, P1, P0, PT, 0x2f, 0xf2 ;  /* 0x0000000000f2781c */ /* 0x000fe40000f40577 */
[----:B------:R-:W-:Y:S02]  /*0800*/  LOP3.LUT P1, RZ, R28, R29, RZ, 0xfc, !PT ;  /* 0x0000001d1cff7212 */ /* 0x000fe4000782fcff */
[----:B------:R-:W-:Y:S02]  /*0810*/  LEA.HI R7, R14, R17, RZ, 0x1a ;  /* 0x000000110e077211 */ /* 0x000fe400078fd0ff */
[----:B------:R-:W-:Y:S02]  /*0820*/  SHF.R.U32.HI R43, RZ, 0x6, R10 ;  /* 0x00000006ff2b7819 */ /* 0x000fe4000001160a */
[----:B------:R-:W-:-:S02]  /*0830*/  SHF.R.U32.HI R30, RZ, 0x6, R30 ;  /* 0x00000006ff1e7819 */ /* 0x000fc4000001161e */
[----:B------:R-:W-:Y:S02]  /*0840*/  LOP3.LUT R49, R62, 0xf, RZ, 0xc0, !PT ;  /* 0x0000000f3e317812 */ /* 0x000fe400078ec0ff */
[----:B------:R-:W-:Y:S02]  /*0850*/  LOP3.LUT R27, R36, 0xe, RZ, 0xc0, !PT ;  /* 0x0000000e241b7812 */ /* 0x000fe400078ec0ff */
[----:B------:R-:W-:Y:S02]  /*0860*/  @P2 LOP3.LUT R0, R0, 0x10, RZ, 0xfc, !PT ;  /* 0x0000001000002812 */ /* 0x000fe400078efcff */
[----:B------:R-:W-:Y:S02]  /*0870*/  PLOP3.LUT P2, PT, P1, P0, PT, 0x2f, 0xf2 ;  /* 0x0000000000f2781c */ /* 0x000fe40000f40577 */
[----:B------:R-:W-:Y:S02]  /*0880*/  LOP3.LUT P1, RZ, R124, R29, RZ, 0xfc, !PT ;  /* 0x0000001d7cff7212 */ /* 0x000fe4000782fcff */
[----:B------:R-:W-:-:S02]  /*0890*/  LOP3.LUT R0, R0, 0xfffffff7, RZ, 0xc0, !PT ;  /* 0xfffffff700007812 */ /* 0x000fc400078ec0ff */
[----:B------:R-:W-:Y:S02]  /*08a0*/  PLOP3.LUT P0, PT, P1, P0, PT, 0x2f, 0xf2 ;  /* 0x0000000000f2781c */ /* 0x000fe40000f00577 */
[-C--:B------:R-:W-:Y:S02]  /*08b0*/  LEA.HI R76, R138, R59.reuse, RZ, 0x1a ;  /* 0x0000003b8a4c7211 */ /* 0x080fe400078fd0ff */
[-C--:B------:R-:W-:Y:S02]  /*08c0*/  LEA.HI R33, R4, R59.reuse, RZ, 0x1a ;  /* 0x0000003b04217211 */ /* 0x080fe400078fd0ff */
[----:B------:R-:W-:Y:S02]  /*08d0*/  LEA.HI R39, R50, R59, RZ, 0x1a ;  /* 0x0000003b32277211 */ /* 0x000fe400078fd0ff */
[----:B------:R-:W-:Y:S02]  /*08e0*/  @P2 LOP3.LUT R0, R0, 0x8, RZ, 0xfc, !PT ;  /* 0x0000000800002812 */ /* 0x000fe400078efcff */
[----:B------:R-:W-:-:S02]  /*08f0*/  ISETP.GT.U32.AND P2, PT, R59, 0xc, PT ;  /* 0x0000000c3b00780c */ /* 0x000fc40003f44070 */
[----:B------:R-:W-:Y:S02]  /*0900*/  LOP3.LUT R0, R0, 0xfffffffd, RZ, 0xc0, !PT ;  /* 0xfffffffd00007812 */ /* 0x000fe400078ec0ff */
[-C--:B------:R-:W-:Y:S02]  /*0910*/  LEA.HI R41, R64, R59.reuse, RZ, 0x1a ;  /* 0x0000003b40297211 */ /* 0x080fe400078fd0ff */
[----:B------:R-:W-:Y:S02]  /*0920*/  @P0 LOP3.LUT R0, R0, 0x2, RZ, 0xfc, !PT ;  /* 0x0000000200000812 */ /* 0x000fe400078efcff */
[----:B------:R-:W-:Y:S02]  /*0930*/  ISETP.GT.U32.AND P0, PT, R11, 0x17b, PT ;  /* 0x0000017b0b00780c */ /* 0x000fe40003f04070 */
[----:B------:R-:W-:Y:S02]  /*0940*/  LOP3.LUT R0, R0, 0x7fffffff, RZ, 0xc0, !PT ;  /* 0x7fffffff00007812 */ /* 0x000fe400078ec0ff */
[----:B------:R-:W-:Y:S01]  /*0950*/  ISETP.GT.U32.OR P0, PT, R7, 0x5e, P0 ;  /* 0x0000005e0700780c */ /* 0x000fe20000704470 */
[----:B------:R-:W-:Y:S01]  /*0960*/  IMAD R7, R12, 0x800, R5 ;  /* 0x000008000c077824 */ /* 0x000fe200078e0205 */
[-C--:B------:R-:W-:Y:S01]  /*0970*/  LEA.HI R74, R142, R59.reuse, RZ, 0x1a ;  /* 0x0000003b8e4a7211 */ /* 0x080fe200078fd0ff */
[----:B------:R-:W-:Y:S01]  /*0980*/  IMAD R12, R9, 0x400, R14 ;  /* 0x00000400090c7824 */ /* 0x000fe200078e020e */
[----:B------:R-:W-:Y:S01]  /*0990*/  LEA.HI R46, R46, R59, RZ, 0x1a ;  /* 0x0000003b2e2e7211 */ /* 0x000fe200078fd0ff */
[----:B------:R-:W-:Y:S01]  /*09a0*/  VIADD R9, R14, 0x41 ;  /* 0x000000410e097836 */ /* 0x000fe20000000000 */
[----:B------:R-:W-:-:S02]  /*09b0*/  ISETP.GT.U32.OR P0, PT, R7, 0x17bf, P0 ;  /* 0x000017bf0700780c */ /* 0x000fc40000704470 */
[C---:B------:R-:W-:Y:S02]  /*09c0*/  ISETP.GT.U32.OR P1, PT, R12.reuse, 0x7bf, P2 ;  /* 0x000007bf0c00780c */ /* 0x040fe40001724470 */
[----:B------:R-:W-:Y:S02]  /*09d0*/  SHF.R.U32.HI R107, RZ, 0x6, R9 ;  /* 0x00000006ff6b7819 */ /* 0x000fe40000011609 */
[----:B------:R-:W-:Y:S02]  /*09e0*/  PLOP3.LUT P0, PT, P0, P1, PT, 0xf8, 0x8f ;  /* 0x00000000008f781c */ /* 0x000fe40000703f70 */
[----:B------:R-:W-:Y:S01]  /*09f0*/  LEA.HI R9, R9, R48, RZ, 0x1c ;  /* 0x0000003009097211 */ /* 0x000fe200078fe0ff */
[----:B------:R-:W-:Y:S01]  /*0a00*/  IMAD.IADD R11, R17, 0x1, R107 ;  /* 0x00000001110b7824 */ /* 0x000fe200078e026b */
[----:B------:R-:W-:Y:S02]  /*0a10*/  ISETP.GT.U32.OR P1, PT, R12, 0x7be, P2 ;  /* 0x000007be0c00780c */ /* 0x000fe40001724470 */
[----:B------:R-:W-:-:S02]  /*0a20*/  LEA.HI R42, R42, R59, RZ, 0x1a ;  /* 0x0000003b2a2a7211 */ /* 0x000fc400078fd0ff */
[-C--:B------:R-:W-:Y:S02]  /*0a30*/  LEA.HI R73, R40, R59.reuse, RZ, 0x1a ;  /* 0x0000003b28497211 */ /* 0x080fe400078fd0ff */
[-C--:B------:R-:W-:Y:S02]  /*0a40*/  LEA.HI R75, R38, R59.reuse, RZ, 0x1a ;  /* 0x0000003b264b7211 */ /* 0x080fe400078fd0ff */
[----:B------:R-:W-:Y:S02]  /*0a50*/  LEA.HI R45, R116, R59, RZ, 0x1a ;  /* 0x0000003b742d7211 */ /* 0x000fe400078fd0ff */
[----:B------:R-:W-:Y:S02]  /*0a60*/  @P0 LOP3.LUT R2, R2, 0x800, RZ, 0xfc, !PT ;  /* 0x0000080002020812 */ /* 0x000fe400078efcff */
[----:B------:R-:W-:Y:S01]  /*0a70*/  ISETP.GT.U32.AND P0, PT, R9, 0x17f, PT ;  /* 0x0000017f0900780c */ /* 0x000fe20003f04070 */
[----:B------:R-:W-:Y:S01]  /*0a80*/  VIADD R9, R14, 0x42 ;  /* 0x000000420e097836 */ /* 0x000fe20000000000 */
[----:B------:R-:W-:-:S02]  /*0a90*/  LOP3.LUT R2, R2, 0xfffffbff, RZ, 0xc0, !PT ;  /* 0xfffffbff02027812 */ /* 0x000fc400078ec0ff */
[----:B------:R-:W-:Y:S02]  /*0aa0*/  ISETP.GT.U32.OR P0, PT, R11, 0x5f, P0 ;  /* 0x0000005f0b00780c */ /* 0x000fe40000704470 */
[----:B------:R-:W-:Y:S02]  /*0ab0*/  SHF.R.U32.HI R108, RZ, 0x6, R9 ;  /* 0x00000006ff6c7819 */ /* 0x000fe40000011609 */
[----:B------:R-:W-:Y:S02]  /*0ac0*/  ISETP.GT.U32.OR P0, PT, R7, 0x17be, P0 ;  /* 0x000017be0700780c */ /* 0x000fe40000704470 */
[----:B------:R-:W-:Y:S01]  /*0ad0*/  LEA.HI R9, R9, R48, RZ, 0x1c ;  /* 0x0000003009097211 */ /* 0x000fe200078fe0ff */
[----:B------:R-:W-:Y:S01]  /*0ae0*/  IMAD.IADD R11, R17, 0x1, R108 ;  /* 0x00000001110b7824 */ /* 0x000fe200078e026c */
[----:B------:R-:W-:Y:S02]  /*0af0*/  PLOP3.LUT P0, PT, P0, P1, PT, 0xf8, 0x8f ;  /* 0x00000000008f781c */ /* 0x000fe40000703f70 */
[----:B------:R-:W-:-:S02]  /*0b00*/  ISETP.GT.U32.OR P1, PT, R12, 0x7bd, P2 ;  /* 0x000007bd0c00780c */ /* 0x000fc40001724470 */
[----:B------:R-:W-:Y:S02]  /*0b10*/  SHF.R.U32.HI R4, RZ, 0x4, R4 ;  /* 0x00000004ff047819 */ /* 0x000fe40000011604 */
[----:B------:R-:W-:Y:S02]  /*0b20*/  SHF.R.U32.HI R50, RZ, 0x4, R50 ;  /* 0x00000004ff327819 */ /* 0x000fe40000011632 */
[----:B------:R-:W-:Y:S02]  /*0b30*/  LOP3.LUT R4, R4, 0x3, RZ, 0xc0, !PT ;  /* 0x0000000304047812 */ /* 0x000fe400078ec0ff */
[----:B------:R-:W-:Y:S02]  /*0b40*/  LEA.HI R55, R78, R59, RZ, 0x1a ;  /* 0x0000003b4e377211 */ /* 0x000fe400078fd0ff */
[----:B------:R-:W-:Y:S02]  /*0b50*/  SHF.R.U32.HI R64, RZ, 0x4, R64 ;  /* 0x00000004ff407819 */ /* 0x000fe40000011640 */
[----:B------:R-:W-:-:S02]  /*0b60*/  @P0 LOP3.LUT R2, R2, 0x400, RZ, 0xfc, !PT ;  /* 0x0000040002020812 */ /* 0x000fc400078efcff */
[----:B------:R-:W-:Y:S01]  /*0b70*/  ISETP.GT.U32.AND P0, PT, R9, 0x17f, PT ;  /* 0x0000017f0900780c */ /* 0x000fe20003f04070 */
[----:B------:R-:W-:Y:S01]  /*0b80*/  VIADD R9, R14, 0x43 ;  /* 0x000000430e097836 */ /* 0x000fe20000000000 */
[----:B------:R-:W-:Y:S02]  /*0b90*/  LOP3.LUT R2, R2, 0xfffffdff, RZ, 0xc0, !PT ;  /* 0xfffffdff02027812 */ /* 0x000fe400078ec0ff */
[----:B------:R-:W-:Y:S02]  /*0ba0*/  ISETP.GT.U32.OR P0, PT, R11, 0x5f, P0 ;  /* 0x0000005f0b00780c */ /* 0x000fe40000704470 */
[----:B------:R-:W-:Y:S02]  /*0bb0*/  SHF.R.U32.HI R100, RZ, 0x6, R9 ;  /* 0x00000006ff647819 */ /* 0x000fe40000011609 */
[----:B------:R-:W-:Y:S02]  /*0bc0*/  ISETP.GT.U32.OR P0, PT, R7, 0x17bd, P0 ;  /* 0x000017bd0700780c */ /* 0x000fe40000704470 */
[----:B------:R-:W-:Y:S01]  /*0bd0*/  LEA.HI R9, R9, R48, RZ, 0x1c ;  /* 0x0000003009097211 */ /* 0x000fe200078fe0ff */
[----:B------:R-:W-:Y:S01]  /*0be0*/  IMAD.IADD R11, R17, 0x1, R100 ;  /* 0x00000001110b7824 */ /* 0x000fe200078e0264 */
[----:B------:R-:W-:-:S02]  /*0bf0*/  PLOP3.LUT P0, PT, P0, P1, PT, 0xf8, 0x8f ;  /* 0x00000000008f781c */ /* 0x000fc40000703f70 */
[----:B------:R-:W-:Y:S02]  /*0c00*/  ISETP.GT.U32.OR P1, PT, R12, 0x7bc, P2 ;  /* 0x000007bc0c00780c */ /* 0x000fe40001724470 */
[-C--:B------:R-:W-:Y:S02]  /*0c10*/  LEA.HI R144, R80, R59.reuse, RZ, 0x1a ;  /* 0x0000003b50907211 */ /* 0x080fe400078fd0ff */
[----:B------:R-:W-:Y:S02]  /*0c20*/  LOP3.LUT R64, R64, 0x3, RZ, 0xc0, !PT ;  /* 0x0000000340407812 */ /* 0x000fe400078ec0ff */
[----:B------:R-:W-:Y:S02]  /*0c30*/  LOP3.LUT R93, R20, 0x3, RZ, 0xc0, !PT ;  /* 0x00000003145d7812 */ /* 0x000fe400078ec0ff */
[-C--:B------:R-:W-:Y:S02]  /*0c40*/  LEA.HI R89, R16, R59.reuse, RZ, 0x1a ;  /* 0x0000003b10597211 */ /* 0x080fe400078fd0ff */
[----:B------:R-:W-:Y:S01]  /*0c50*/  LEA.HI R85, R132, R59, RZ, 0x1a ;  /* 0x0000003b84557211 */ /* 0x000fe200078fd0ff */
[----:B------:R-:W-:Y:S01]  /*0c60*/  IMAD.IADD R95, R29, 0x1, R93 ;  /* 0x000000011d5f7824 */ /* 0x000fe200078e025d */
        /* <DEDUP_REMOVED lines=11> */
[----:B------:R-:W-:Y:S02]  /*0d20*/  SHF.R.U32.HI R142, RZ, 0x4, R142 ;  /* 0x00000004ff8e7819 */ /* 0x000fe4000001168e */
[----:B------:R-:W-:Y:S02]  /*0d30*/  SHF.R.U32.HI R138, RZ, 0x4, R138 ;  /* 0x00000004ff8a7819 */ /* 0x000fe4000001168a */
[----:B------:R-:W-:Y:S02]  /*0d40*/  LOP3.LUT R142, R142, 0x3, RZ, 0xc0, !PT ;  /* 0x000000038e8e7812 */ /* 0x000fe400078ec0ff */
[----:B------:R-:W-:Y:S02]  /*0d50*/  SHF.R.U32.HI R116, RZ, 0x4, R116 ;  /* 0x00000004ff747819 */ /* 0x000fe40000011674 */
[----:B------:R-:W-:-:S02]  /*0d60*/  SHF.R.U32.HI R78, RZ, 0x4, R78 ;  /* 0x00000004ff4e7819 */ /* 0x000fc4000001164e */
[----:B------:R-:W-:Y:S02]  /*0d70*/  @P0 LOP3.LUT R2, R2, 0x100, RZ, 0xfc, !PT ;  /* 0x0000010002020812 */ /* 0x000fe400078efcff */
[----:B------:R-:W-:Y:S01]  /*0d80*/  ISETP.GT.U32.AND P0, PT, R9, 0x17f, PT ;  /* 0x0000017f0900780c */ /* 0x000fe20003f04070 */
[----:B------:R-:W-:Y:S01]  /*0d90*/  VIADD R9, R14, 0x45 ;  /* 0x000000450e097836 */ /* 0x000fe20000000000 */
[----:B------:R-:W-:Y:S02]  /*0da0*/  LOP3.LUT R2, R2, 0xffffff7f, RZ, 0xc0, !PT ;  /* 0xffffff7f02027812 */ /* 0x000fe400078ec0ff */
[----:B------:R-:W-:Y:S02]  /*0db0*/  ISETP.GT.U32.OR P0, PT, R11, 0x5f, P0 ;  /* 0x0000005f0b00780c */ /* 0x000fe40000704470 */
[----:B------:R-:W-:Y:S02]  /*0dc0*/  SHF.R.U32.HI R102, RZ, 0x6, R9 ;  /* 0x00000006ff667819 */ /* 0x000fe40000011609 */
[----:B------:R-:W-:-:S02]  /*0dd0*/  ISETP.GT.U32.OR P0, PT, R7, 0x17bb, P0 ;  /* 0x000017bb0700780c */ /* 0x000fc40000704470 */
[----:B------:R-:W-:Y:S01]  /*0de0*/  LEA.HI R9, R9, R48, RZ, 0x1c ;  /* 0x0000003009097211 */ /* 0x000fe200078fe0ff */
[----:B------:R-:W-:Y:S01]  /*0df0*/  IMAD.IADD R11, R17, 0x1, R102 ;  /* 0x00000001110b7824 */ /* 0x000fe200078e0266 */
[----:B------:R-:W-:Y:S02]  /*0e00*/  PLOP3.LUT P0, PT, P0, P1, PT, 0xf8, 0x8f ;  /* 0x00000000008f781c */ /* 0x000fe40000703f70 */
[----:B------:R-:W-:Y:S02]  /*0e10*/  ISETP.GT.U32.OR P1, PT, R12, 0x7ba, P2 ;  /* 0x000007ba0c00780c */ /* 0x000fe40001724470 */
[----:B------:R-:W-:Y:S01]  /*0e20*/  LOP3.LUT R105, R116, 0x3, RZ, 0xc0, !PT ;  /* 0x0000000374697812 */ /* 0x000fe200078ec0ff */
[----:B------:R-:W-:Y:S01]  /*0e30*/  VIADD R116, R104, 0x8 ;  /* 0x0000000868747836 */ /* 0x000fe20000000000 */
[----:B------:R-:W-:-:S04]  /*0e40*/  SHF.R.U32.HI R80, RZ, 0x4, R80 ;  /* 0x00000004ff507819 */ /* 0x000fc80000011650 */
[----:B------:R-:W-:-:S03]  /*0e50*/  LOP3.LUT R80, R80, 0x3, RZ, 0xc0, !PT ;  /* 0x0000000350507812 */ /* 0x000fc600078ec0ff */
        /* <DEDUP_REMOVED lines=10> */
[----:B------:R-:W-:-:S11]  /*0f00*/  ISETP.GT.U32.OR P1, PT, R12, 0x7b9, P2 ;  /* 0x000007b90c00780c */ /* 0x000fd60001724470 */
        /* <DEDUP_REMOVED lines=25> */
[----:B------:R-:W-:Y:S01]  /*10a0*/  LOP3.LUT R2, R2, 0xffffffbf, RZ, 0xc0, !PT ;  /* 0xffffffbf02027812 */ /* 0x000fe200078ec0ff */
[----:B------:R-:W0:Y:S01]  /*10b0*/  S2R R14, SR_TID.Z ;  /* 0x00000000000e7919 */ /* 0x000e220000002300 */
[----:B------:R-:W-:Y:S02]  /*10c0*/  ISETP.GT.U32.OR P0, PT, R11, 0x5f, P0 ;  /* 0x0000005f0b00780c */ /* 0x000fe40000704470 */
[----:B------:R-:W-:Y:S02]  /*10d0*/  SHF.R.U32.HI R65, RZ, 0x6, R9 ;  /* 0x00000006ff417819 */ /* 0x000fe40000011609 */
[----:B------:R-:W-:-:S02]  /*10e0*/  ISETP.GT.U32.OR P0, PT, R7, 0x17b7, P0 ;  /* 0x000017b70700780c */ /* 0x000fc40000704470 */
[----:B------:R-:W-:Y:S01]  /*10f0*/  LEA.HI R11, R9, R48, RZ, 0x1c ;  /* 0x00000030090b7211 */ /* 0x000fe200078fe0ff */
[----:B------:R-:W-:Y:S01]  /*1100*/  IMAD.IADD R9, R17, 0x1, R65 ;  /* 0x0000000111097824 */ /* 0x000fe200078e0241 */
[----:B------:R-:W-:Y:S01]  /*1110*/  PLOP3.LUT P0, PT, P0, P1, PT, 0xf8, 0x8f ;  /* 0x00000000008f781c */ /* 0x000fe20000703f70 */
[----:B------:R-:W2:Y:S01]  /*1120*/  S2R R48, SR_TID.Y ;  /* 0x0000000000307919 */ /* 0x000ea20000002200 */
[----:B------:R-:W-:-:S11]  /*1130*/  ISETP.GT.U32.OR P1, PT, R12, 0x7b6, P2 ;  /* 0x000007b60c00780c */ /* 0x000fd60001724470 */
[----:B------:R-:W-:Y:S02]  /*1140*/  @P0 LOP3.LUT R0, R0, 0x80000000, RZ, 0xfc, !PT ;  /* 0x8000000000000812 */ /* 0x000fe400078efcff */
[----:B------:R-:W-:Y:S01]  /*1150*/  ISETP.GT.U32.AND P0, PT, R11, 0x17f, PT ;  /* 0x0000017f0b00780c */ /* 0x000fe20003f04070 */
[----:B------:R-:W-:Y:S01]  /*1160*/  IMAD.SHL.U32 R11, R32, 0x40, RZ ;  /* 0x00000040200b7824 */ /* 0x000fe200078e00ff */
[----:B------:R-:W-:Y:S02]  /*1170*/  LOP3.LUT R0, R0, 0xbfffffff, RZ, 0xc0, !PT ;  /* 0xbfffffff00007812 */ /* 0x000fe400078ec0ff */
[----:B------:R-:W-:Y:S01]  /*1180*/  ISETP.GT.U32.OR P0, PT, R9, 0x5f, P0 ;  /* 0x0000005f0900780c */ /* 0x000fe20000704470 */
[----:B------:R-:W-:Y:S02]  /*1190*/  IMAD.SHL.U32 R9, R32, 0x10, RZ ;  /* 0x0000001020097824 */ /* 0x000fe400078e00ff */
[----:B------:R-:W-:Y:S01]  /*11a0*/  IMAD.IADD R12, R11, 0x1, R8 ;  /* 0x000000010b0c7824 */ /* 0x000fe200078e0208 */
[----:B------:R-:W-:Y:S01]  /*11b0*/  ISETP.GT.U32.OR P0, PT, R7, 0x17b6, P0 ;  /* 0x000017b60700780c */ /* 0x000fe20000704470 */
[----:B------:R-:W-:-:S02]  /*11c0*/  IMAD.IADD R10, R9, 0x1, R43 ;  /* 0x00000001090a7824 */ /* 0x000fc400078e022b */
[----:B------:R-:W-:Y:S01]  /*11d0*/  IMAD.IADD R11, R11, 0x1, R20 ;  /* 0x000000010b0b7824 */ /* 0x000fe200078e0214 */
[----:B------:R-:W-:Y:S01]  /*11e0*/  PLOP3.LUT P0, PT, P0, P1, PT, 0xf8, 0x8f ;  /* 0x00000000008f781c */ /* 0x000fe20000703f70 */
[----:B------:R-:W-:Y:S01]  /*11f0*/  IMAD.IADD R9, R9, 0x1, R30 ;  /* 0x0000000109097824 */ /* 0x000fe200078e021e */
[----:B------:R-:W-:-:S11]  /*1200*/  ISETP.GT.U32.OR P1, PT, R5, 0x7c1, P2 ;  /* 0x000007c10500780c */ /* 0x000fd60001724470 */
[----:B------:R-:W-:Y:S02]  /*1210*/  @P0 LOP3.LUT R0, R0, 0x40000000, RZ, 0xfc, !PT ;  /* 0x4000000000000812 */ /* 0x000fe400078efcff */
[----:B------:R-:W-:Y:S02]  /*1220*/  ISETP.GT.U32.AND P0, PT, R12, 0x17f, PT ;  /* 0x0000017f0c00780c */ /* 0x000fe40003f04070 */
[----:B------:R-:W-:Y:S02]  /*1230*/  LOP3.LUT R0, R0, 0xdfffffff, RZ, 0xc0, !PT ;  /* 0xdfffffff00007812 */ /* 0x000fe400078ec0ff */
[----:B------:R-:W-:Y:S01]  /*1240*/  ISETP.GT.U32.OR P0, PT, R10, 0x5f, P0 ;  /* 0x0000005f0a00780c */ /* 0x000fe20000704470 */
[----:B------:R-:W-:-:S03]  /*1250*/  IMAD R10, R32, 0x60, RZ ;  /* 0x00000060200a7824 */ /* 0x000fc600078e02ff */
[----:B------:R-:W-:-:S04]  /*1260*/  ISETP.GT.U32.OR P0, PT, R7, 0x17c1, P0 ;  /* 0x000017c10700780c */ /* 0x000fc80000704470 */
[----:B------:R-:W-:Y:S02]  /*1270*/  PLOP3.LUT P0, PT, P0, P1, PT, 0xf8, 0x8f ;  /* 0x00000000008f781c */ /* 0x000fe40000703f70 */
[----:B------:R-:W-:Y:S01]  /*1280*/  ISETP.GT.U32.OR P1, PT, R5, 0x7c0, P2 ;  /* 0x000007c00500780c */ /* 0x000fe20001724470 */
[----:B------:R-:W-:-:S10]  /*1290*/  IMAD R5, R13, 0x3e, RZ ;  /* 0x0000003e0d057824 */ /* 0x000fd400078e02ff */
[----:B------:R-:W-:Y:S02]  /*12a0*/  @P0 LOP3.LUT R2, R2, 0x40, RZ, 0xfc, !PT ;  /* 0x0000004002020812 */ /* 0x000fe400078efcff */
[----:B------:R-:W-:Y:S01]  /*12b0*/  ISETP.GT.U32.AND P0, PT, R11, 0x17f, PT ;  /* 0x0000017f0b00780c */ /* 0x000fe20003f04070 */
[----:B------:R-:W-:Y:S01]  /*12c0*/  IMAD R11, R32, 0x120, RZ ;  /* 0x00000120200b7824 */ /* 0x000fe200078e02ff */
[----:B------:R-:W-:Y:S02]  /*12d0*/  LOP3.LUT R2, R2, 0xffffffdf, RZ, 0xc0, !PT ;  /* 0xffffffdf02027812 */ /* 0x000fe400078ec0ff */
[----:B------:R-:W-:-:S04]  /*12e0*/  ISETP.GT.U32.OR P0, PT, R9, 0x5f, P0 ;  /* 0x0000005f0900780c */ /* 0x000fc80000704470 */
[----:B------:R-:W-:Y:S01]  /*12f0*/  ISETP.GT.U32.OR P0, PT, R7, 0x17c0, P0 ;  /* 0x000017c00700780c */ /* 0x000fe20000704470 */
[----:B------:R-:W-:-:S03]  /*1300*/  VIADD R7, R5, 0x3a ;  /* 0x0000003a05077836 */ /* 0x000fc60000000000 */
[----:B------:R-:W-:Y:S02]  /*1310*/  PLOP3.LUT P0, PT, P0, P1, PT, 0xf8, 0x8f ;  /* 0x00000000008f781c */ /* 0x000fe40000703f70 */
[----:B------:R-:W-:-:S04]  /*1320*/  LOP3.LUT R12, R7, 0xffff, RZ, 0xc0, !PT ;  /* 0x0000ffff070c7812 */ /* 0x000fc800078ec0ff */
[----:B------:R-:W-:Y:S01]  /*1330*/  SHF.R.U32.HI R7, RZ, 0x5, R12 ;  /* 0x00000005ff077819 */ /* 0x000fe2000001160c */
[C---:B------:R-:W-:Y:S02]  /*1340*/  IMAD R9, R12.reuse, 0xe38f, RZ ;  /* 0x0000e38f0c097824 */ /* 0x040fe400078e02ff */
[----:B------:R-:W-:Y:S01]  /*1350*/  IMAD R12, R12, 0xaaab, RZ ;  /* 0x0000aaab0c0c7824 */ /* 0x000fe200078e02ff */
[----:B------:R-:W-:Y:S02]  /*1360*/  LOP3.LUT R7, R7, 0xffff, RZ, 0xc0, !PT ;  /* 0x0000ffff07077812 */ /* 0x000fe400078ec0ff */
[----:B------:R-:W-:Y:S02]  /*1370*/  LEA.HI R9, R9, R10, RZ, 0xd ;  /* 0x0000000a09097211 */ /* 0x000fe400078f68ff */
[----:B------:R-:W-:Y:S01]  /*1380*/  @P0 LOP3.LUT R2, R2, 0x20, RZ, 0xfc, !PT ;  /* 0x0000002002020812 */ /* 0x000fe200078efcff */
[----:B------:R-:W-:Y:S01]  /*1390*/  IMAD R7, R7, 0x97c, RZ ;  /* 0x0000097c07077824 */ /* 0x000fe200078e02ff */
[----:B------:R-:W-:-:S02]  /*13a0*/  ISETP.GT.U32.AND P0, PT, R9, 0x23f, PT ;  /* 0x0000023f0900780c */ /* 0x000fc40003f04070 */
[----:B------:R-:W-:Y:S02]  /*13b0*/  LEA.HI R12, R12, R11, RZ, 0xf ;  /* 0x0000000b0c0c7211 */ /* 0x000fe400078f78ff */
[----:B------:R-:W-:Y:S02]  /*13c0*/  LEA.HI R7, R7, R32, RZ, 0x10 ;  /* 0x0000002007077211 */ /* 0x000fe400078f80ff */
[----:B------:R-:W-:Y:S02]  /*13d0*/  LOP3.LUT R2, R2, 0xfffffffd, RZ, 0xc0, !PT ;  /* 0xfffffffd02027812 */ /* 0x000fe400078ec0ff */
[----:B------:R-:W-:Y:S01]  /*13e0*/  ISETP.GT.U32.OR P0, PT, R7, 0x5, P0 ;  /* 0x000000050700780c */ /* 0x000fe20000704470 */
[----:B--2---:R-:W-:-:S03]  /*13f0*/  IMAD R7, R48, 0x360, R5 ;  /* 0x0000036030077824 */ /* 0x004fc600078e0205 */
[----:B------:R-:W-:Y:S01]  /*1400*/  ISETP.GT.U32.OR P0, PT, R12, 0x6bf, P0 ;  /* 0x000006bf0c00780c */ /* 0x000fe20000704470 */
[----:B0-----:R-:W-:Y:S01]  /*1410*/  IMAD R9, R14, 0x6c0, R7 ;  /* 0x000006c00e097824 */ /* 0x001fe200078e0207 */
[----:B------:R-:W-:Y:S01]  /*1420*/  ISETP.GT.U32.OR P1, PT, R7, 0x685, P2 ;  /* 0x000006850700780c */ /* 0x000fe20001724470 */
[----:B------:R-:W-:-:S03]  /*1430*/  VIADD R12, R5, 0x3b ;  /* 0x0000003b050c7836 */ /* 0x000fc60000000000 */
[----:B------:R-:W-:Y:S02]  /*1440*/  ISETP.GT.U32.OR P0, PT, R9, 0x1405, P0 ;  /* 0x000014050900780c */ /* 0x000fe40000704470 */
[----:B------:R-:W-:Y:S02]  /*1450*/  LOP3.LUT R14, R12, 0xffff, RZ, 0xc0, !PT ;  /* 0x0000ffff0c0e7812 */ /* 0x000fe400078ec0ff */
[----:B------:R-:W-:Y:S02]  /*1460*/  PLOP3.LUT P0, PT, P0, P1, PT, 0xf8, 0x8f ;  /* 0x00000000008f781c */ /* 0x000fe40000703f70 */
[----:B------:R-:W-:Y:S01]  /*1470*/  SHF.R.U32.HI R12, RZ, 0x5, R14 ;  /* 0x00000005ff0c7819 */ /* 0x000fe2000001160e */
[C---:B------:R-:W-:Y:S01]  /*1480*/  IMAD R13, R14.reuse, 0xe38f, RZ ;  /* 0x0000e38f0e0d7824 */ /* 0x040fe200078e02ff */
[----:B------:R-:W-:Y:S01]  /*1490*/  ISETP.GT.U32.OR P1, PT, R7, 0x684, P2 ;  /* 0x000006840700780c */ /* 0x000fe20001724470 */
[----:B------:R-:W-:Y:S01]  /*14a0*/  IMAD R14, R14, 0xaaab, RZ ;  /* 0x0000aaab0e0e7824 */ /* 0x000fe200078e02ff */
[----:B------:R-:W-:-:S02]  /*14b0*/  LOP3.LUT R12, R12, 0xffff, RZ, 0xc0, !PT ;  /* 0x0000ffff0c0c7812 */ /* 0x000fc400078ec0ff */
[----:B------:R-:W-:-:S03]  /*14c0*/  LEA.HI R13, R13, R10, RZ, 0xd ;  /* 0x0000000a0d0d7211 */ /* 0x000fc600078f68ff */
[----:B------:R-:W-:Y:S02]  /*14d0*/  IMAD R12, R12, 0x97c, RZ ;  /* 0x0000097c0c0c7824 */ /* 0x000fe400078e02ff */
[----:B------:R-:W-:Y:S02]  /*14e0*/  @P0 LOP3.LUT R0, R0, 0x20000000, RZ, 0xfc, !PT ;  /* 0x2000000000000812 */ /* 0x000fe400078efcff */
[----:B------:R-:W-:Y:S02]  /*14f0*/  ISETP.GT.U32.AND P0, PT, R13, 0x23f, PT ;  /* 0x0000023f0d00780c */ /* 0x000fe40003f04070 */
[----:B------:R-:W-:Y:S02]  /*1500*/  LEA.HI R12, R12, R32, RZ, 0x10 ;  /* 0x000000200c0c7211 */ /* 0x000fe400078f80ff */
[----:B------:R-:W-:Y:S02]  /*1510*/  LOP3.LUT R0, R0, 0xefffffff, RZ, 0xc0, !PT ;  /* 0xefffffff00007812 */ /* 0x000fe400078ec0ff */
[----:B------:R-:W-:-:S02]  /*1520*/  ISETP.GT.U32.OR P0, PT, R12, 0x5, P0 ;  /* 0x000000050c00780c */ /* 0x000fc40000704470 */
[----:B------:R-:W-:Y:S02]  /*1530*/  LEA.HI R12, R14, R11, RZ, 0xf ;  /* 0x0000000b0e0c7211 */ /* 0x000fe400078f78ff */
[C---:B------:R-:W-:Y:S02]  /*1540*/  LOP3.LUT R14, R5.reuse, 0xffff, RZ, 0xc0, !PT ;  /* 0x0000ffff050e7812 */ /* 0x040fe400078ec0ff */
[----:B------:R-:W-:Y:S01]  /*1550*/  ISETP.GT.U32.OR P0, PT, R12, 0x6bf, P0 ;  /* 0x000006bf0c00780c */ /* 0x000fe20000704470 */
[----:B------:R-:W-:Y:S02]  /*1560*/  VIADD R12, R5, 0x3c ;  /* 0x0000003c050c7836 */ /* 0x000fe40000000000 */
[----:B------:R-:W-:Y:S01]  /*1570*/  IMAD R14, R14, 0xaaab, RZ ;  /* 0x0000aaab0e0e7824 */ /* 0x000fe200078e02ff */
[----:B------:R-:W-:Y:S01]  /*1580*/  ISETP.GT.U32.OR P0, PT, R9, 0x1404, P0 ;  /* 0x000014040900780c */ /* 0x000fe20000704470 */
[----:B------:R-:W-:Y:S01]  /*1590*/  VIADD R5, R5, 0x3d ;  /* 0x0000003d05057836 */ /* 0x000fe20000000000 */
[----:B------:R-:W-:-:S02]  /*15a0*/  LOP3.LUT R13, R12, 0xffff, RZ, 0xc0, !PT ;  /* 0x0000ffff0c0d7812 */ /* 0x000fc400078ec0ff */
[----:B------:R-:W-:Y:S02]  /*15b0*/  PLOP3.LUT P0, PT, P0, P1, PT, 0xf8, 0x8f ;  /* 0x00000000008f781c */ /* 0x000fe40000703f70 */
[----:B------:R-:W-:Y:S01]  /*15c0*/  SHF.R.U32.HI R12, RZ, 0x5, R13 ;  /* 0x00000005ff0c7819 */ /* 0x000fe2000001160d */
[----:B------:R-:W-:Y:S01]  /*15d0*/  IMAD R13, R13, 0xe38f, RZ ;  /* 0x0000e38f0d0d7824 */ /* 0x000fe200078e02ff */
[----:B------:R-:W-:Y:S02]  /*15e0*/  ISETP.GT.U32.OR P1, PT, R7, 0x683, P2 ;  /* 0x000006830700780c */ /* 0x000fe40001724470 */
[----:B------:R-:W-:Y:S02]  /*15f0*/  LOP3.LUT R12, R12, 0xffff, RZ, 0xc0, !PT ;  /* 0x0000ffff0c0c7812 */ /* 0x000fe400078ec0ff */
[----:B------:R-:W-:-:S03]  /*1600*/  LEA.HI R13, R13, R10, RZ, 0xd ;  /* 0x0000000a0d0d7211 */ /* 0x000fc600078f68ff */
[----:B------:R-:W-:Y:S02]  /*1610*/  IMAD R12, R12, 0x97c, RZ ;  /* 0x0000097c0c0c7824 */ /* 0x000fe400078e02ff */
[----:B------:R-:W-:Y:S02]  /*1620*/  @P0 LOP3.LUT R0, R0, 0x10000000, RZ, 0xfc, !PT ;  /* 0x1000000000000812 */ /* 0x000fe400078efcff */
[----:B------:R-:W-:Y:S02]  /*1630*/  ISETP.GT.U32.AND P0, PT, R13, 0x23f, PT ;  /* 0x0000023f0d00780c */ /* 0x000fe40003f04070 */
[----:B------:R-:W-:Y:S02]  /*1640*/  LEA.HI R12, R12, R32, RZ, 0x10 ;  /* 0x000000200c0c7211 */ /* 0x000fe400078f80ff */
[----:B------:R-:W-:Y:S02]  /*1650*/  LOP3.LUT R0, R0, 0xf7ffffff, RZ, 0xc0, !PT ;  /* 0xf7ffffff00007812 */ /* 0x000fe400078ec0ff */
[----:B------:R-:W-:-:S02]  /*1660*/  ISETP.GT.U32.OR P0, PT, R12, 0x5, P0 ;  /* 0x000000050c00780c */ /* 0x000fc40000704470 */
[----:B------:R-:W-:Y:S01]  /*1670*/  LEA.HI R12, R14, R11, RZ, 0xf ;  /* 0x0000000b0e0c7211 */ /* 0x000fe200078f78ff */
[----:B------:R-:W-:-:S03]  /*1680*/  VIADD R14, R104, 0x9 ;  /* 0x00000009680e7836 */ /* 0x000fc60000000000 */
[----:B------:R-:W-:Y:S02]  /*1690*/  ISETP.GT.U32.OR P0, PT, R12, 0x6ab, P0 ;  /* 0x000006ab0c00780c */ /* 0x000fe40000704470 */
[----:B------:R-:W-:Y:S02]  /*16a0*/  LOP3.LUT R12, R5, 0xffff, RZ, 0xc0, !PT ;  /* 0x0000ffff050c7812 */ /* 0x000fe400078ec0ff */
[----:B------:R-:W-:Y:S02]  /*16b0*/  ISETP.GT.U32.OR P0, PT, R9, 0x1403, P0 ;  /* 0x000014030900780c */ /* 0x000fe40000704470 */
[----:B------:R-:W-:Y:S01]  /*16c0*/  SHF.R.U32.HI R5, RZ, 0x5, R12 ;  /* 0x00000005ff057819 */ /* 0x000fe2000001160c */
[C---:B------:R-:W-:Y:S01]  /*16d0*/  IMAD R13, R12.reuse, 0xe38f, RZ ;  /* 0x0000e38f0c0d7824 */ /* 0x040fe200078e02ff */
[----:B------:R-:W-:Y:S01]  /*16e0*/  PLOP3.LUT P0, PT, P0, P1, PT, 0xf8, 0x8f ;  /* 0x00000000008f781c */ /* 0x000fe20000703f70 */
[----:B------:R-:W-:Y:S01]  /*16f0*/  IMAD R12, R12, 0xaaab, RZ ;  /* 0x0000aaab0c0c7824 */ /* 0x000fe200078e02ff */
[----:B------:R-:W-:-:S02]  /*1700*/  LOP3.LUT R5, R5, 0xffff, RZ, 0xc0, !PT ;  /* 0x0000ffff05057812 */ /* 0x000fc400078ec0ff */
[----:B------:R-:W-:Y:S02]  /*1710*/  LEA.HI R10, R13, R10, RZ, 0xd ;  /* 0x0000000a0d0a7211 */ /* 0x000fe400078f68ff */
[----:B------:R-:W-:Y:S01]  /*1720*/  LEA.HI R11, R12, R11, RZ, 0xf ;  /* 0x0000000b0c0b7211 */ /* 0x000fe200078f78ff */
[----:B------:R-:W-:Y:S01]  /*1730*/  IMAD R5, R5, 0x97c, RZ ;  /* 0x0000097c05057824 */ /* 0x000fe200078e02ff */
[----:B------:R-:W-:Y:S01]  /*1740*/  LOP3.LUT R17, R14, 0xf, RZ, 0xc0, !PT ;  /* 0x0000000f0e117812 */ /* 0x000fe200078ec0ff */
[----:B------:R-:W-:Y:S01]  /*1750*/  VIADD R12, R104, 0x7 ;  /* 0x00000007680c7836 */ /* 0x000fe20000000000 */
[----:B------:R-:W-:Y:S02]  /*1760*/  LOP3.LUT R13, R72, 0xe, RZ, 0xc0, !PT ;  /* 0x0000000e480d7812 */ /* 0x000fe400078ec0ff */
[----:B------:R-:W-:Y:S01]  /*1770*/  LEA.HI R5, R5, R32, RZ, 0x10 ;  /* 0x0000002005057211 */ /* 0x000fe200078f80ff */
[----:B------:R-:W-:Y:S01]  /*1780*/  IMAD R32, R32, 0x70, R15 ;  /* 0x0000007020207824 */ /* 0x000fe200078e020f */
[----:B------:R-:W-:-:S02]  /*1790*/  @P0 LOP3.LUT R0, R0, 0x8000000, RZ, 0xfc, !PT ;  /* 0x0800000000000812 */ /* 0x000fc400078efcff */
[----:B------:R-:W-:Y:S01]  /*17a0*/  ISETP.GT.U32.AND P0, PT, R10, 0x23f, PT ;  /* 0x0000023f0a00780c */ /* 0x000fe20003f04070 */
[----:B------:R-:W-:Y:S01]  /*17b0*/  VIADD R10, R104, 0xf ;  /* 0x0000000f680a7836 */ /* 0x000fe20000000000 */
[----:B------:R-:W-:Y:S02]  /*17c0*/  LOP3.LUT R15, R6, 0xe, RZ, 0xc0, !PT ;  /* 0x0000000e060f7812 */ /* 0x000fe400078ec0ff */
[----:B------:R-:W-:Y:S01]  /*17d0*/  ISETP.GT.U32.OR P0, PT, R5, 0x5, P0 ;  /* 0x000000050500780c */ /* 0x000fe20000704470 */
[----:B------:R-:W-:Y:S01]  /*17e0*/  IMAD.MOV.U32 R5, RZ, RZ, 0x1c ;  /* 0x0000001cff057424 */ /* 0x000fe200078e00ff */
[----:B------:R-:W-:Y:S02]  /*17f0*/  LOP3.LUT R81, R12, 0xf, RZ, 0xc0, !PT ;  /* 0x0000000f0c517812 */ /* 0x000fe400078ec0ff */
[----:B------:R-:W-:Y:S01]  /*1800*/  ISETP.GT.U32.OR P1, PT, R11, 0x6bf, P0 ;  /* 0x000006bf0b00780c */ /* 0x000fe20000724470 */
[----:B------:R-:W-:Y:S01]  /*1810*/  IMAD R32, R32, R5, -0xf ;  /* 0xfffffff120207424 */ /* 0x000fe200078e0205 */
[----:B------:R-:W-:Y:S01]  /*1820*/  ISETP.GT.U32.OR P0, PT, R7, 0x682, P2 ;  /* 0x000006820700780c */ /* 0x000fe20001704470 */
[C---:B------:R-:W-:Y:S01]  /*1830*/  VIADD R5, R104.reuse, 0x1 ;  /* 0x0000000168057836 */ /* 0x040fe20000000000 */
[----:B------:R-:W-:Y:S01]  /*1840*/  ISETP.GT.U32.OR P1, PT, R9, 0x1402, P1 ;  /* 0x000014020900780c */ /* 0x000fe20000f24470 */
[C---:B------:R-:W-:Y:S01]  /*1850*/  VIADD R9, R104.reuse, 0xb ;  /* 0x0000000b68097836 */ /* 0x040fe20000000000 */
[C---:B------:R-:W-:Y:S01]  /*1860*/  LOP3.LUT R7, R104.reuse, 0xe, RZ, 0xc0, !PT ;  /* 0x0000000e68077812 */ /* 0x040fe200078ec0ff */
[----:B------:R-:W-:Y:S01]  /*1870*/  VIADD R11, R104, 0xd ;  /* 0x0000000d680b7836 */ /* 0x000fe20000000000 */
[----:B------:R-:W-:Y:S01]  /*1880*/  LOP3.LUT R37, R10, 0xf, RZ, 0xc0, !PT ;  /* 0x0000000f0a257812 */ /* 0x000fe200078ec0ff */
[C---:B------:R-:W-:Y:S01]  /*1890*/  IMAD.IADD R136, R32.reuse, 0x1, R15 ;  /* 0x0000000120887824 */ /* 0x040fe200078e020f */
[----:B------:R-:W-:Y:S01]  /*18a0*/  LOP3.LUT R21, R9, 0xf, RZ, 0xc0, !PT ;  /* 0x0000000f09157812 */ /* 0x000fe200078ec0ff */
[----:B------:R-:W-:Y:S01]  /*18b0*/  VIADD R15, R23, 0x20 ;  /* 0x00000020170f7836 */ /* 0x000fe20000000000 */
[----:B------:R-:W-:Y:S01]  /*18c0*/  LOP3.LUT R9, R5, 0xf, RZ, 0xc0, !PT ;  /* 0x0000000f05097812 */ /* 0x000fe200078ec0ff */
[----:B------:R-:W-:Y:S01]  /*18d0*/  IMAD.IADD R94, R32, 0x1, R17 ;  /* 0x00000001205e7824 */ /* 0x000fe200078e0211 */
[----:B------:R-:W-:Y:S01]  /*18e0*/  LOP3.LUT R31, R11, 0xf, RZ, 0xc0, !PT ;  /* 0x0000000f0b1f7812 */ /* 0x000fe200078ec0ff */
[C---:B------:R-:W-:Y:S01]  /*18f0*/  IMAD.IADD R17, R7.reuse, 0x1, R32 ;  /* 0x0000000107117824 */ /* 0x040fe200078e0220 */
[----:B------:R-:W-:Y:S01]  /*1900*/  LOP3.LUT R5, R58, 0xf, RZ, 0xc0, !PT ;  /* 0x0000000f3a057812 */ /* 0x000fe200078ec0ff */
[C---:B------:R-:W-:Y:S01]  /*1910*/  IMAD.IADD R56, R32.reuse, 0x1, R3 ;  /* 0x0000000120387824 */ /* 0x040fe200078e0203 */
[----:B------:R-:W-:Y:S01]  /*1920*/  LOP3.LUT R71, R7, 0x8, RZ, 0x3c, !PT ;  /* 0x0000000807477812 */ /* 0x000fe200078e3cff */
[----:B------:R-:W-:Y:S01]  /*1930*/  IMAD.IADD R25, R32, 0x1, R21 ;  /* 0x0000000120197824 */ /* 0x000fe200078e0215 */
[----:B------:R-:W-:Y:S01]  /*1940*/  LOP3.LUT R11, R96, 0xe, RZ, 0xc0, !PT ;  /* 0x0000000e600b7812 */ /* 0x000fe200078ec0ff */
[C---:B------:R-:W-:Y:S01]  /*1950*/  IMAD.IADD R35, R32.reuse, 0x1, R19 ;  /* 0x0000000120237824 */ /* 0x040fe200078e0213 */
[----:B------:R-:W-:Y:S01]  /*1960*/  SHF.R.U32.HI R70, RZ, 0x6, R15 ;  /* 0x00000006ff467819 */ /* 0x000fe2000001160f */
[C---:B------:R-:W-:Y:S01]  /*1970*/  IMAD.IADD R49, R32.reuse, 0x1, R49 ;  /* 0x0000000120317824 */ /* 0x040fe200078e0231 */
[----:B------:R-:W-:Y:S01]  /*1980*/  PLOP3.LUT P0, PT, P1, P0, PT, 0xf8, 0x8f ;  /* 0x00000000008f781c */ /* 0x000fe20000f01f70 */
[----:B------:R-:W-:Y:S01]  /*1990*/  IMAD.IADD R5, R32, 0x1, R5 ;  /* 0x0000000120057824 */ /* 0x000fe200078e0205 */
[----:B------:R-:W-:Y:S01]  /*19a0*/  LOP3.LUT R0, R0, 0xfbffffff, RZ, 0xc0, !PT ;  /* 0xfbffffff00007812 */ /* 0x000fe200078ec0ff */
[----:B------:R-:W-:-:S02]  /*19b0*/  IMAD.IADD R81, R32, 0x1, R81 ;  /* 0x0000000120517824 */ /* 0x000fc400078e0251 */
[C---:B------:R-:W-:Y:S02]  /*19c0*/  IMAD.IADD R71, R32.reuse, 0x1, R71 ;  /* 0x0000000120477824 */ /* 0x040fe400078e0247 */
[C---:B------:R-:W-:Y:S02]  /*19d0*/  IMAD.IADD R48, R32.reuse, 0x1, R9 ;  /* 0x0000000120307824 */ /* 0x040fe400078e0209 */
[C---:B------:R-:W-:Y:S02]  /*19e0*/  IMAD.IADD R60, R32.reuse, 0x1, R31 ;  /* 0x00000001203c7824 */ /* 0x040fe400078e021f */
[C---:B------:R-:W-:Y:S02]  /*19f0*/  IMAD.IADD R47, R32.reuse, 0x1, R11 ;  /* 0x00000001202f7824 */ /* 0x040fe400078e020b */
[----:B------:R-:W-:Y:S01]  /*1a00*/  IMAD.IADD R54, R32, 0x1, R13 ;  /* 0x0000000120367824 */ /* 0x000fe200078e020d */
[----:B------:R-:W-:Y:S01]  /*1a10*/  @P0 LOP3.LUT R0, R0, 0x4000000, RZ, 0xfc, !PT ;  /* 0x0400000000000812 */ /* 0x000fe200078efcff */
[----:B------:R-:W-:-:S02]  /*1a20*/  IMAD.IADD R52, R32, 0x1, R27 ;  /* 0x0000000120347824 */ /* 0x000fc400078e021b */
[----:B------:R-:W-:Y:S01]  /*1a30*/  IMAD.IADD R37, R32, 0x1, R37 ;  /* 0x0000000120257824 */ /* 0x000fe200078e0225 */
[-C--:B------:R-:W-:Y:S01]  /*1a40*/  LEA.HI R32, R140, R59.reuse, RZ, 0x1a ;  /* 0x0000003b8c207211 */ /* 0x080fe200078fd0ff */
[--C-:B------:R-:W-:Y:S01]  /*1a50*/  IMAD R15, R70, 0xc4, R17.reuse ;  /* 0x000000c4460f7824 */ /* 0x100fe200078e0211 */
[-C--:B------:R-:W-:Y:S01]  /*1a60*/  LEA.HI R70, R44, R59.reuse, RZ, 0x1a ;  /* 0x0000003b2c467211 */ /* 0x080fe200078fd0ff */
[----:B------:R-:W-:Y:S01]  /*1a70*/  VIADD R13, R23, 0x1f ;  /* 0x0000001f170d7836 */ /* 0x000fe20000000000 */
[-C--:B------:R-:W-:Y:S01]  /*1a80*/  LEA.HI R44, R112, R59.reuse, RZ, 0x1a ;  /* 0x0000003b702c7211 */ /* 0x080fe200078fd0ff */
[--C-:B------:R-:W-:Y:S01]  /*1a90*/  IMAD R31, R32, 0xc4, R17.reuse ;  /* 0x000000c4201f7824 */ /* 0x100fe200078e0211 */
[----:B------:R-:W-:Y:S01]  /*1aa0*/  LOP3.LUT P1, RZ, R0, 0x10, RZ, 0xc0, !PT ;  /* 0x0000001000ff7812 */ /* 0x000fe2000782c0ff */
[----:B------:R-:W-:Y:S01]  /*1ab0*/  IMAD R32, R76, 0xc4, R17 ;  /* 0x000000c44c207824 */ /* 0x000fe200078e0211 */
[-C--:B------:R-:W-:Y:S01]  /*1ac0*/  LEA.HI R76, R34, R59.reuse, RZ, 0x1a ;  /* 0x0000003b224c7211 */ /* 0x080fe200078fd0ff */
[----:B------:R-:W-:Y:S01]  /*1ad0*/  IMAD R79, R44, 0xc4, R35 ;  /* 0x000000c42c4f7824 */ /* 0x000fe200078e0223 */
[-C--:B------:R-:W-:Y:S01]  /*1ae0*/  LEA.HI R34, R120, R59.reuse, RZ, 0x1a ;  /* 0x0000003b78227211 */ /* 0x080fe200078fd0ff */
[----:B------:R-:W-:Y:S01]  /*1af0*/  VIADD R44, R104, 0x31 ;  /* 0x00000031682c7836 */ /* 0x000fe20000000000 */
[----:B------:R-:W-:Y:S01]  /*1b00*/  LOP3.LUT P2, RZ, R0, 0x2, RZ, 0xc0, !PT ;  /* 0x0000000200ff7812 */ /* 0x000fe2000784c0ff */
[----:B------:R-:W-:Y:S01]  /*1b10*/  IMAD R3, R33, 0xc4, R56 ;  /* 0x000000c421037824 */ /* 0x000fe200078e0238 */
[----:B------:R-:W-:Y:S01]  /*1b20*/  SHF.R.U32.HI R112, RZ, 0x4, R112 ;  /* 0x00000004ff707819 */ /* 0x000fe20000011670 */
[--C-:B------:R-:W-:Y:S01]  /*1b30*/  IMAD R11, R39, 0xc4, R56.reuse ;  /* 0x000000c4270b7824 */ /* 0x100fe200078e0238 */
[-C--:B------:R-:W-:Y:S01]  /*1b40*/  LEA.HI R39, R110, R59.reuse, RZ, 0x1a ;  /* 0x0000003b6e277211 */ /* 0x080fe200078fd0ff */
[--C-:B------:R-:W-:Y:S01]  /*1b50*/  IMAD R9, R41, 0xc4, R56.reuse ;  /* 0x000000c429097824 */ /* 0x100fe200078e0238 */
[-C--:B------:R-:W-:Y:S01]  /*1b60*/  LEA.HI R41, R90, R59.reuse, RZ, 0x1a ;  /* 0x0000003b5a297211 */ /* 0x080fe200078fd0ff */
[----:B------:R-:W-:Y:S01]  /*1b70*/  IMAD R7, R43, 0xc4, R56 ;  /* 0x000000c42b077824 */ /* 0x000fe200078e0238 */
[----:B------:R-:W-:Y:S01]  /*1b80*/  SHF.R.U32.HI R56, RZ, 0x6, R13 ;  /* 0x00000006ff387819 */ /* 0x000fe2000001160d */
[----:B------:R-:W-:Y:S01]  /*1b90*/  IMAD R91, R74, 0xc4, R37 ;  /* 0x000000c44a5b7824 */ /* 0x000fe200078e0225 */
[-C--:B------:R-:W-:Y:S01]  /*1ba0*/  LEA.HI R13, R10, R59.reuse, RZ, 0x1a ;  /* 0x0000003b0a0d7211 */ /* 0x080fe200078fd0ff */
[--C-:B------:R-:W-:Y:S01]  /*1bb0*/  IMAD R67, R46, 0xc4, R25.reuse ;  /* 0x000000c42e437824 */ /* 0x100fe200078e0219 */
[-C--:B------:R-:W-:Y:S01]  /*1bc0*/  LEA.HI R74, R114, R59.reuse, RZ, 0x1a ;  /* 0x0000003b724a7211 */ /* 0x080fe200078fd0ff */
[--C-:B------:R-:W-:Y:S01]  /*1bd0*/  IMAD R17, R70, 0xc4, R25.reuse ;  /* 0x000000c446117824 */ /* 0x100fe200078e0219 */
[-C--:B------:R-:W-:Y:S01]  /*1be0*/  LEA.HI R63, R44, R59.reuse, RZ, 0x1a ;  /* 0x0000003b2c3f7211 */ /* 0x080fe200078fd0ff */
[--C-:B------:R-:W-:Y:S01]  /*1bf0*/  IMAD R21, R76, 0xc4, R25.reuse ;  /* 0x000000c44c157824 */ /* 0x100fe200078e0219 */
[-C--:B------:R-:W-:Y:S01]  /*1c00*/  LEA.HI R43, R118, R59.reuse, RZ, 0x1a ;  /* 0x0000003b762b7211 */ /* 0x080fe200078fd0ff */
[----:B------:R-:W-:Y:S01]  /*1c10*/  IMAD R19, R42, 0xc4, R25 ;  /* 0x000000c42a137824 */ /* 0x000fe200078e0219 */
[-C--:B------:R-:W-:Y:S01]  /*1c20*/  LEA.HI R76, R88, R59.reuse, RZ, 0x1a ;  /* 0x0000003b584c7211 */ /* 0x080fe200078fd0ff */
[----:B------:R-:W-:Y:S01]  /*1c30*/  IMAD R33, R34, 0xc4, R35 ;  /* 0x000000c422217824 */ /* 0x000fe200078e0223 */
[-C--:B------:R-:W-:Y:S01]  /*1c40*/  LEA.HI R46, R62, R59.reuse, RZ, 0x1a ;  /* 0x0000003b3e2e7211 */ /* 0x080fe200078fd0ff */
[----:B------:R-:W-:Y:S01]  /*1c50*/  VIADD R25, R23, 0x3d ;  /* 0x0000003d17197836 */ /* 0x000fe20000000000 */
[-C--:B------:R-:W-:Y:S01]  /*1c60*/  LEA.HI R23, R36, R59.reuse, RZ, 0x1a ;  /* 0x0000003b24177211 */ /* 0x080fe200078fd0ff */
[----:B------:R-:W-:Y:S01]  /*1c70*/  VIADD R34, R104, 0x1c ;  /* 0x0000001c68227836 */ /* 0x000fe20000000000 */
[-C--:B------:R-:W-:Y:S01]  /*1c80*/  LEA.HI R70, R86, R59.reuse, RZ, 0x1a ;  /* 0x0000003b56467211 */ /* 0x080fe200078fd0ff */
[----:B------:R-:W-:Y:S01]  /*1c90*/  IMAD R13, R13, 0xc4, R37 ;  /* 0x000000c40d0d7824 */ /* 0x000fe200078e0225 */
[----:B------:R-:W-:Y:S01]  /*1ca0*/  SHF.R.U32.HI R25, RZ, 0x6, R25 ;  /* 0x00000006ff197819 */ /* 0x000fe20000011619 */
[--C-:B------:R-:W-:Y:S01]  /*1cb0*/  IMAD R56, R56, 0xc4, R37.reuse ;  /* 0x000000c438387824 */ /* 0x100fe200078e0225 */
[----:B------:R-:W-:Y:S01]  /*1cc0*/  SHF.R.U32.HI R62, RZ, 0x4, R62 ;  /* 0x00000004ff3e7819 */ /* 0x000fe2000001163e */
[----:B------:R-:W-:Y:S01]  /*1cd0*/  IMAD R30, R30, 0xc4, R37 ;  /* 0x000000c41e1e7824 */ /* 0x000fe200078e0225 */
[-C--:B------:R-:W-:Y:S01]  /*1ce0*/  LEA.HI R37, R34, R59.reuse, RZ, 0x1a ;  /* 0x0000003b22257211 */ /* 0x080fe200078fd0ff */
[--C-:B------:R-:W-:Y:S01]  /*1cf0*/  IMAD R69, R42, 0xc4, R35.reuse ;  /* 0x000000c42a457824 */ /* 0x100fe200078e0223 */
[----:B------:R-:W-:Y:S01]  /*1d00*/  SHF.R.U32.HI R110, RZ, 0x4, R110 ;  /* 0x00000004ff6e7819 */ /* 0x000fe2000001166e */
[----:B------:R-:W-:Y:S01]  /*1d10*/  IMAD R35, R74, 0xc4, R35 ;  /* 0x000000c44a237824 */ /* 0x000fe200078e0223 */
[-C--:B------:R-:W-:Y:S01]  /*1d20*/  LEA.HI R74, R82, R59.reuse, RZ, 0x1a ;  /* 0x0000003b524a7211 */ /* 0x080fe200078fd0ff */
[----:B------:R-:W-:Y:S01]  /*1d30*/  IMAD R57, R57, 0xc4, R48 ;  /* 0x000000c439397824 */ /* 0x000fe200078e0230 */
[----:B------:R-:W-:Y:S01]  /*1d40*/  SHF.R.U32.HI R114, RZ, 0x4, R114 ;  /* 0x00000004ff727819 */ /* 0x000fe20000011672 */
[--C-:B------:R-:W-:Y:S01]  /*1d50*/  IMAD R40, R39, 0xc4, R48.reuse ;  /* 0x000000c427287824 */ /* 0x100fe200078e0230 */
[-C--:B------:R-:W-:Y:S01]  /*1d60*/  LEA.HI R39, R96, R59.reuse, RZ, 0x1a ;  /* 0x0000003b60277211 */ /* 0x080fe200078fd0ff */
[----:B------:R-:W-:Y:S01]  /*1d70*/  IMAD R42, R41, 0xc4, R48 ;  /* 0x000000c4292a7824 */ /* 0x000fe200078e0230 */
[----:B------:R-:W-:Y:S01]  /*1d80*/  SHF.R.U32.HI R44, RZ, 0x4, R44 ;  /* 0x00000004ff2c7819 */ /* 0x000fe2000001162c */
[----:B------:R-:W-:Y:S01]  /*1d90*/  IMAD R63, R63, 0xc4, R48 ;  /* 0x000000c43f3f7824 */ /* 0x000fe200078e0230 */
[----:B------:R-:W-:Y:S01]  /*1da0*/  SHF.R.U32.HI R34, RZ, 0x4, R34 ;  /* 0x00000004ff227819 */ /* 0x000fe20000011622 */
[----:B------:R-:W-:Y:S01]  /*1db0*/  IMAD R107, R107, 0xc4, R48 ;  /* 0x000000c46b6b7824 */ /* 0x000fe200078e0230 */
[-C--:B------:R-:W-:Y:S01]  /*1dc0*/  LEA.HI R48, R92, R59.reuse, RZ, 0x1a ;  /* 0x0000003b5c307211 */ /* 0x080fe200078fd0ff */
[--C-:B------:R-:W-:Y:S01]  /*1dd0*/  IMAD R73, R73, 0xc4, R60.reuse ;  /* 0x000000c449497824 */ /* 0x100fe200078e023c */
[----:B------:R-:W-:Y:S01]  /*1de0*/  LOP3.LUT R112, R112, 0x3, RZ, 0xc0, !PT ;  /* 0x0000000370707812 */ /* 0x000fe200078ec0ff */
[--C-:B------:R-:W-:Y:S01]  /*1df0*/  IMAD R75, R75, 0xc4, R60.reuse ;  /* 0x000000c44b4b7824 */ /* 0x100fe200078e023c */
[----:B------:R-:W-:Y:S01]  /*1e00*/  LOP3.LUT R114, R114, 0x3, RZ, 0xc0, !PT ;  /* 0x0000000372727812 */ /* 0x000fe200078ec0ff */
[----:B------:R-:W-:Y:S01]  /*1e10*/  IMAD R25, R25, 0xc4, R60 ;  /* 0x000000c419197824 */ /* 0x000fe200078e023c */
[----:B------:R-:W-:Y:S01]  /*1e20*/  SHF.R.U32.HI R120, RZ, 0x4, R120 ;  /* 0x00000004ff787819 */ /* 0x000fe20000011678 */
[----:B------:R-:W-:Y:S01]  /*1e30*/  IMAD R27, R23, 0xc4, R60 ;  /* 0x000000c4171b7824 */ /* 0x000fe200078e023c */
[-C--:B------:R-:W-:Y:S01]  /*1e40*/  LEA.HI R60, R106, R59.reuse, RZ, 0x1a ;  /* 0x0000003b6a3c7211 */ /* 0x080fe200078fd0ff */
[----:B------:R-:W-:Y:S01]  /*1e50*/  IMAD R36, R37, 0xc4, R52 ;  /* 0x000000c425247824 */ /* 0x000fe200078e0234 */
[----:B------:R-:W-:Y:S01]  /*1e60*/  SHF.R.U32.HI R118, RZ, 0x4, R118 ;  /* 0x00000004ff767819 */ /* 0x000fe20000011676 */
[--C-:B------:R-:W-:Y:S01]  /*1e70*/  IMAD R38, R45, 0xc4, R52.reuse ;  /* 0x000000c42d267824 */ /* 0x100fe200078e0234 */
[----:B------:R-:W-:Y:S01]  /*1e80*/  LOP3.LUT R44, R44, 0x3, RZ, 0xc0, !PT ;  /* 0x000000032c2c7812 */ /* 0x000fe200078ec0ff */
[--C-:B------:R-:W-:Y:S01]  /*1e90*/  IMAD R23, R23, 0xc4, R52.reuse ;  /* 0x000000c417177824 */ /* 0x100fe200078e0234 */
[----:B------:R-:W-:Y:S01]  /*1ea0*/  LOP3.LUT R97, R34, 0x3, RZ, 0xc0, !PT ;  /* 0x0000000322617812 */ /* 0x000fe200078ec0ff */
[----:B------:R-:W-:Y:S01]  /*1eb0*/  IMAD R37, R43, 0xc4, R52 ;  /* 0x000000c42b257824 */ /* 0x000fe200078e0234 */
[-C--:B------:R-:W-:Y:S01]  /*1ec0*/  LEA.HI R52, R84, R59.reuse, RZ, 0x1a ;  /* 0x0000003b54347211 */ /* 0x080fe200078fd0ff */
[--C-:B------:R-:W-:Y:S01]  /*1ed0*/  IMAD R41, R48, 0xc4, R47.reuse ;  /* 0x000000c430297824 */ /* 0x100fe200078e022f */
[----:B------:R-:W-:Y:S01]  /*1ee0*/  SHF.R.U32.HI R84, RZ, 0x4, R84 ;  /* 0x00000004ff547819 */ /* 0x000fe20000011654 */
[----:B------:R-:W-:Y:S01]  /*1ef0*/  IMAD R45, R74, 0xc4, R47 ;  /* 0x000000c44a2d7824 */ /* 0x000fe200078e022f */
[----:B------:R-:W-:Y:S01]  /*1f00*/  LOP3.LUT R120, R120, 0x3, RZ, 0xc0, !PT ;  /* 0x0000000378787812 */ /* 0x000fe200078ec0ff */
[----:B------:R-:W-:Y:S01]  /*1f10*/  IMAD R48, R76, 0xc4, R49 ;  /* 0x000000c44c307824 */ /* 0x000fe200078e0231 */
[----:B------:R-:W-:Y:S01]  /*1f20*/  LOP3.LUT R118, R118, 0x3, RZ, 0xc0, !PT ;  /* 0x0000000376767812 */ /* 0x000fe200078ec0ff */
[C---:B------:R-:W-:Y:S01]  /*1f30*/  VIADD R74, R104.reuse, 0x14 ;  /* 0x00000014684a7836 */ /* 0x040fe20000000000 */
[----:B------:R-:W-:Y:S01]  /*1f40*/  SHF.R.U32.HI R90, RZ, 0x4, R90 ;  /* 0x00000004ff5a7819 */ /* 0x000fe2000001165a */
[----:B------:R-:W-:Y:S01]  /*1f50*/  VIADD R76, R104, 0x24 ;  /* 0x00000024684c7836 */ /* 0x000fe20000000000 */
[----:B------:R-:W-:Y:S01]  /*1f60*/  SHF.R.U32.HI R88, RZ, 0x4, R88 ;  /* 0x00000004ff587819 */ /* 0x000fe20000011658 */
[--C-:B------:R-:W-:Y:S01]  /*1f70*/  IMAD R39, R39, 0xc4, R47.reuse ;  /* 0x000000c427277824 */ /* 0x100fe200078e022f */
[-C--:B------:R-:W-:Y:S01]  /*1f80*/  LEA.HI R51, R74, R59.reuse, RZ, 0x1a ;  /* 0x0000003b4a337211 */ /* 0x080fe200078fd0ff */
[--C-:B------:R-:W-:Y:S01]  /*1f90*/  IMAD R43, R60, 0xc4, R47.reuse ;  /* 0x000000c43c2b7824 */ /* 0x100fe200078e022f */
[-C--:B------:R-:W-:Y:S01]  /*1fa0*/  LEA.HI R53, R76, R59.reuse, RZ, 0x1a ;  /* 0x0000003b4c357211 */ /* 0x080fe200078fd0ff */
[----:B------:R-:W-:Y:S01]  /*1fb0*/  IMAD R108, R108, 0xc4, R47 ;  /* 0x000000c46c6c7824 */ /* 0x000fe200078e022f */
[----:B------:R-:W-:Y:S01]  /*1fc0*/  LOP3.LUT R60, R50, 0x3, RZ, 0xc0, !PT ;  /* 0x00000003323c7812 */ /* 0x000fe200078ec0ff */
[--C-:B------:R-:W-:Y:S01]  /*1fd0*/  IMAD R77, R46, 0xc4, R49.reuse ;  /* 0x000000c42e4d7824 */ /* 0x100fe200078e0231 */
[----:B------:R-:W-:Y:S01]  /*1fe0*/  SHF.R.U32.HI R74, RZ, 0x4, R74 ;  /* 0x00000004ff4a7819 */ /* 0x000fe2000001164a */
[--C-:B------:R-:W-:Y:S01]  /*1ff0*/  IMAD R46, R52, 0xc4, R49.reuse ;  /* 0x000000c4342e7824 */ /* 0x100fe200078e0231 */
[----:B------:R-:W-:Y:S01]  /*2000*/  SHF.R.U32.HI R76, RZ, 0x4, R76 ;  /* 0x00000004ff4c7819 */ /* 0x000fe2000001164c */
[--C-:B------:R-:W-:Y:S01]  /*2010*/  IMAD R47, R70, 0xc4, R49.reuse ;  /* 0x000000c4462f7824 */ /* 0x100fe200078e0231 */
[-C--:B------:R-:W-:Y:S01]  /*2020*/  LEA.HI R70, R58, R59.reuse, RZ, 0x1a ;  /* 0x0000003b3a467211 */ /* 0x080fe200078fd0ff */
[----:B------:R-:W-:Y:S01]  /*2030*/  IMAD R100, R100, 0xc4, R49 ;  /* 0x000000c464647824 */ /* 0x000fe200078e0231 */
[-C--:B------:R-:W-:Y:S01]  /*2040*/  LEA.HI R49, R72, R59.reuse, RZ, 0x1a ;  /* 0x0000003b48317211 */ /* 0x080fe200078fd0ff */
[----:B------:R-:W-:Y:S01]  /*2050*/  IMAD R50, R51, 0xc4, R54 ;  /* 0x000000c433327824 */ /* 0x000fe200078e0236 */
[----:B------:R-:W-:Y:S01]  /*2060*/  SHF.R.U32.HI R58, RZ, 0x4, R58 ;  /* 0x00000004ff3a7819 */ /* 0x000fe2000001163a */
[----:B------:R-:W-:Y:S01]  /*2070*/  IMAD R3, R4, 0xe, R3 ;  /* 0x0000000e04037824 */ /* 0x000fe200078e0203 */
[----:B------:R-:W-:Y:S01]  /*2080*/  SHF.R.U32.HI R72, RZ, 0x4, R72 ;  /* 0x00000004ff487819 */ /* 0x000fe20000011648 */
[--C-:B------:R-:W-:Y:S01]  /*2090*/  IMAD R49, R49, 0xc4, R54.reuse ;  /* 0x000000c431317824 */ /* 0x100fe200078e0236 */
[----:B------:R-:W-:Y:S01]  /*20a0*/  LOP3.LUT R76, R76, 0x3, RZ, 0xc0, !PT ;  /* 0x000000034c4c7812 */ /* 0x000fe200078ec0ff */
[--C-:B------:R-:W-:Y:S01]  /*20b0*/  IMAD R51, R53, 0xc4, R54.reuse ;  /* 0x000000c435337824 */ /* 0x100fe200078e0236 */
[----:B------:R-:W-:Y:S01]  /*20c0*/  LOP3.LUT R72, R72, 0x3, RZ, 0xc0, !PT ;  /* 0x0000000348487812 */ /* 0x000fe200078ec0ff */
[----:B------:R-:W-:Y:S01]  /*20d0*/  IMAD R52, R55, 0xc4, R54 ;  /* 0x000000c437347824 */ /* 0x000fe200078e0236 */
[----:B------:R-:W-:Y:S01]  /*20e0*/  SHF.R.U32.HI R106, RZ, 0x4, R106 ;  /* 0x00000004ff6a7819 */ /* 0x000fe2000001166a */
[----:B------:R-:W-:Y:S01]  /*20f0*/  IMAD R101, R101, 0xc4, R54 ;  /* 0x000000c465657824 */ /* 0x000fe200078e0236 */
[----:B------:R-:W-:Y:S01]  /*2100*/  SHF.R.U32.HI R140, RZ, 0x4, R140 ;  /* 0x00000004ff8c7819 */ /* 0x000fe2000001168c */
[----:B------:R-:W-:Y:S01]  /*2110*/  IMAD R4, R60, 0xe, R11 ;  /* 0x0000000e3c047824 */ /* 0x000fe200078e020b */
[----:B------:R-:W-:Y:S01]  /*2120*/  SHF.R.U32.HI R96, RZ, 0x4, R96 ;  /* 0x00000004ff607819 */ /* 0x000fe20000011660 */
        /* <DEDUP_REMOVED lines=8> */
[--C-:B------:R-:W-:Y:S01]  /*21b0*/  IMAD R102, R102, 0xc4, R5.reuse ;  /* 0x000000c466667824 */ /* 0x100fe200078e0205 */
[----:B------:R-:W-:Y:S01]  /*21c0*/  SHF.R.U32.HI R60, RZ, 0x4, R60 ;  /* 0x00000004ff3c7819 */ /* 0x000fe2000001163c */
[--C-:B------:R-:W-:Y:S01]  /*21d0*/  IMAD R61, R146, 0xc4, R5.reuse ;  /* 0x000000c4923d7824 */ /* 0x100fe200078e0205 */
[----:B------:R-:W-:Y:S01]  /*21e0*/  SHF.R.U32.HI R54, RZ, 0x4, R54 ;  /* 0x00000004ff367819 */ /* 0x000fe20000011636 */
[----:B------:R-:W-:Y:S01]  /*21f0*/  IMAD R55, R148, 0xc4, R5 ;  /* 0x000000c494377824 */ /* 0x000fe200078e0205 */
[----:B------:R-:W-:Y:S01]  /*2200*/  LOP3.LUT R60, R60, 0x3, RZ, 0xc0, !PT ;  /* 0x000000033c3c7812 */ /* 0x000fe200078ec0ff */
[----:B------:R-:W-:Y:S01]  /*2210*/  IMAD R5, R64, 0xe, R9 ;  /* 0x0000000e40057824 */ /* 0x000fe200078e0209 */
[----:B------:R-:W-:Y:S01]  /*2220*/  LOP3.LUT R64, R8, 0x3, RZ, 0xc0, !PT ;  /* 0x0000000308407812 */ /* 0x000fe200078ec0ff */
[----:B------:R-:W-:Y:S01]  /*2230*/  IMAD R16, R66, 0xe, R67 ;  /* 0x0000000e42107824 */ /* 0x000fe200078e0243 */
[----:B------:R-:W-:Y:S01]  /*2240*/  SHF.R.U32.HI R9, RZ, 0x4, R6 ;  /* 0x00000004ff097819 */ /* 0x000fe20000011606 */
[----:B------:R-:W-:Y:S01]  /*2250*/  IMAD.IADD R66, R29, 0x1, R66 ;  /* 0x000000011d427824 */ /* 0x000fe200078e0242 */
[----:B------:R-:W-:Y:S01]  /*2260*/  LOP3.LUT R8, R62, 0x3, RZ, 0xc0, !PT ;  /* 0x000000033e087812 */ /* 0x000fe200078ec0ff */
[----:B------:R-:W-:Y:S01]  /*2270*/  IMAD R6, R64, 0xe, R7 ;  /* 0x0000000e40067824 */ /* 0x000fe200078e0207 */
[----:B------:R-:W-:Y:S01]  /*2280*/  LOP3.LUT R11, R9, 0x3, RZ, 0xc0, !PT ;  /* 0x00000003090b7812 */ /* 0x000fe200078ec0ff */
[C---:B------:R-:W-:Y:S01]  /*2290*/  IMAD.IADD R64, R29.reuse, 0x1, R64 ;  /* 0x000000011d407824 */ /* 0x040fe200078e0240 */
[----:B------:R-:W-:Y:S01]  /*22a0*/  ISETP.GT.U32.OR P5, PT, R66, 0xe, P5 ;  /* 0x0000000e4200780c */ /* 0x000fe20002fa4470 */
[----:B------:R-:W-:Y:S01]  /*22b0*/  IMAD.IADD R67, R29, 0x1, R18 ;  /* 0x000000011d437824 */ /* 0x000fe200078e0212 */
[----:B------:R-:W-:Y:S01]  /*22c0*/  LOP3.LUT R9, R58, 0x3, RZ, 0xc0, !PT ;  /* 0x000000033a097812 */ /* 0x000fe200078ec0ff */
[----:B------:R-:W-:Y:S01]  /*22d0*/  IMAD R17, R18, 0xe, R17 ;  /* 0x0000000e12117824 */ /* 0x000fe200078e0211 */
[----:B------:R-:W-:Y:S01]  /*22e0*/  ISETP.GT.U32.OR P0, PT, R64, 0xe, P3 ;  /* 0x0000000e4000780c */ /* 0x000fe20001f04470 */
[----:B------:R-:W-:Y:S01]  /*22f0*/  IMAD R18, R68, 0xe, R69 ;  /* 0x0000000e44127824 */ /* 0x000fe200078e0245 */
[----:B------:R-:W-:Y:S01]  /*2300*/  LOP3.LUT P3, RZ, R0, 0x4, RZ, 0xc0, !PT ;  /* 0x0000000400ff7812 */ /* 0x000fe2000786c0ff */
[----:B------:R-:W-:Y:S01]  /*2310*/  IMAD R19, R68, 0xe, R19 ;  /* 0x0000000e44137824 */ /* 0x000fe200078e0213 */
[----:B------:R-:W-:Y:S01]  /*2320*/  ISETP.GT.U32.OR P6, PT, R67, 0xe, P6 ;  /* 0x0000000e4300780c */ /* 0x000fe200037c4470 */
[----:B------:R-:W-:Y:S01]  /*2330*/  IMAD.IADD R68, R29, 0x1, R68 ;  /* 0x000000011d447824 */ /* 0x000fe200078e0244 */
[----:B------:R-:W-:Y:S01]  /*2340*/  SHF.R.U32.HI R58, RZ, 0x4, R12 ;  /* 0x00000004ff3a7819 */ /* 0x000fe2000001160c */
[----:B------:R-:W-:Y:S01]  /*2350*/  IMAD R62, R83, 0xc4, R136 ;  /* 0x000000c4533e7824 */ /* 0x000fe200078e0288 */
[-C--:B------:R-:W-:Y:S01]  /*2360*/  LEA.HI R12, R12, R59.reuse, RZ, 0x1a ;  /* 0x0000003b0c0c7211 */ /* 0x080fe200078fd0ff */
[----:B------:R-:W-:Y:S01]  /*2370*/  IMAD.IADD R69, R29, 0x1, R130 ;  /* 0x000000011d457824 */ /* 0x000fe200078e0282 */
[-C--:B------:R-:W-:Y:S01]  /*2380*/  LEA.HI R83, R14, R59.reuse, RZ, 0x1a ;  /* 0x0000003b0e537211 */ /* 0x080fe200078fd0ff */
[----:B------:R-:W-:Y:S01]  /*2390*/  IMAD R7, R11, 0xe, R62 ;  /* 0x0000000e0b077824 */ /* 0x000fe200078e023e */
[----:B------:R-:W-:Y:S01]  /*23a0*/  SHF.R.U32.HI R62, RZ, 0x4, R14 ;  /* 0x00000004ff3e7819 */ /* 0x000fe2000001160e */
[----:B------:R-:W-:Y:S01]  /*23b0*/  IMAD R8, R8, 0xe, R77 ;  /* 0x0000000e08087824 */ /* 0x000fe200078e024d */
[----:B------:R-:W-:Y:S01]  /*23c0*/  @P0 LOP3.LUT R2, R2, 0x2, RZ, 0xfc, !PT ;  /* 0x0000000202020812 */ /* 0x000fe200078efcff */
[----:B------:R-:W-:Y:S01]  /*23d0*/  VIADD R64, R104, 0x1f ;  /* 0x0000001f68407836 */ /* 0x000fe20000000000 */
[----:B------:R-:W-:Y:S01]  /*23e0*/  ISETP.GT.U32.OR P0, PT, R95, 0xe, P4 ;  /* 0x0000000e5f00780c */ /* 0x000fe20002704470 */
[----:B------:R-:W-:Y:S01]  /*23f0*/  IMAD R77, R12, 0xc4, R81 ;  /* 0x000000c40c4d7824 */ /* 0x000fe200078e0251 */
[----:B------:R-:W-:Y:S01]  /*2400*/  LOP3.LUT P4, RZ, R0, 0x100, RZ, 0xc0, !PT ;  /* 0x0000010000ff7812 */ /* 0x000fe2000788c0ff */
[----:B------:R-:W-:Y:S01]  /*2410*/  IMAD R9, R9, 0xe, R70 ;  /* 0x0000000e09097824 */ /* 0x000fe200078e0246 */
[----:B------:R-:W-:Y:S01]  /*2420*/  LOP3.LUT R2, R2, 0xfffffffe, RZ, 0xc0, !PT ;  /* 0xfffffffe02027812 */ /* 0x000fe200078ec0ff */
[----:B------:R-:W-:Y:S01]  /*2430*/  IMAD R83, R83, 0xc4, R94 ;  /* 0x000000c453537824 */ /* 0x000fe200078e025e */
[----:B------:R-:W-:Y:S01]  /*2440*/  P2R R99, PR, RZ, 0x10 ;  /* 0x00000010ff637803 */ /* 0x000fe20000000000 */
[----:B------:R-:W-:Y:S01]  /*2450*/  VIADD R70, R104, 0x36 ;  /* 0x0000003668467836 */ /* 0x000fe20000000000 */
[----:B------:R-:W-:Y:S01]  /*2460*/  LOP3.LUT P4, RZ, R0, 0x20, RZ, 0xc0, !PT ;  /* 0x0000002000ff7812 */ /* 0x000fe2000788c0ff */
[----:B------:R-:W-:Y:S01]  /*2470*/  IMAD R20, R130, 0xe, R21 ;  /* 0x0000000e82147824 */ /* 0x000fe200078e0215 */
[----:B------:R-:W-:Y:S01]  /*2480*/  SHF.R.U32.HI R14, RZ, 0x4, R10 ;  /* 0x00000004ff0e7819 */ /* 0x000fe2000001160a */
[----:B------:R-:W-:Y:S01]  /*2490*/  IMAD R21, R22, 0xe, R73 ;  /* 0x0000000e16157824 */ /* 0x000fe200078e0249 */
[----:B------:R-:W-:Y:S01]  /*24a0*/  P2R R109, PR, RZ, 0x10 ;  /* 0x00000010ff6d7803 */ /* 0x000fe20000000000 */
[C---:B------:R-:W-:Y:S01]  /*24b0*/  IMAD.IADD R73, R29.reuse, 0x1, R22 ;  /* 0x000000011d497824 */ /* 0x040fe200078e0216 */
[----:B------:R-:W-:Y:S01]  /*24c0*/  @P0 LOP3.LUT R2, R2, 0x1, RZ, 0xfc, !PT ;  /* 0x0000000102020812 */ /* 0x000fe200078efcff */
[----:B------:R-:W-:Y:S01]  /*24d0*/  IMAD R22, R24, 0xe, R75 ;  /* 0x0000000e18167824 */ /* 0x000fe200078e024b */
[C---:B------:R-:W-:Y:S01]  /*24e0*/  LOP3.LUT P4, RZ, R0.reuse, 0x1, RZ, 0xc0, !PT ;  /* 0x0000000100ff7812 */ /* 0x040fe2000788c0ff */
[----:B------:R-:W-:Y:S01]  /*24f0*/  IMAD.IADD R75, R29, 0x1, R24 ;  /* 0x000000011d4b7824 */ /* 0x000fe200078e0218 */
[----:B------:R-:W-:Y:S01]  /*2500*/  LOP3.LUT P0, RZ, R0, 0x8, RZ, 0xc0, !PT ;  /* 0x0000000800ff7812 */ /* 0x000fe2000780c0ff */
[----:B------:R-:W-:Y:S01]  /*2510*/  IMAD R24, R128, 0xe, R27 ;  /* 0x0000000e80187824 */ /* 0x000fe200078e021b */
[----:B------:R-:W-:Y:S01]  /*2520*/  LOP3.LUT R0, R0, 0xffbfffff, RZ, 0xc0, !PT ;  /* 0xffbfffff00007812 */ /* 0x000fe200078ec0ff */
[--C-:B------:R-:W-:Y:S01]  /*2530*/  IMAD R87, R85, 0xc4, R94.reuse ;  /* 0x000000c455577824 */ /* 0x100fe200078e025e */
[----:B------:R-:W-:Y:S01]  /*2540*/  ISETP.GT.U32.OR P4, PT, R68, 0xe, P4 ;  /* 0x0000000e4400780c */ /* 0x000fe20002784470 */
[----:B------:R-:W-:Y:S01]  /*2550*/  IMAD R25, R26, 0xe, R25 ;  /* 0x0000000e1a197824 */ /* 0x000fe200078e0219 */
[----:B------:R-:W-:Y:S01]  /*2560*/  @P5 LOP3.LUT R0, R0, 0x400000, RZ, 0xfc, !PT ;  /* 0x0040000000005812 */ /* 0x000fe200078efcff */
[----:B------:R-:W-:Y:S01]  /*2570*/  IMAD R89, R89, 0xc4, R94 ;  /* 0x000000c459597824 */ /* 0x000fe200078e025e */
[----:B------:R-:W-:Y:S01]  /*2580*/  SHF.R.U32.HI R11, RZ, 0x4, R104 ;  /* 0x00000004ff0b7819 */ /* 0x000fe20000011668 */
[----:B------:R-:W-:Y:S01]  /*2590*/  IMAD R23, R128, 0xe, R23 ;  /* 0x0000000e80177824 */ /* 0x000fe200078e0217 */
[C---:B------:R-:W-:Y:S01]  /*25a0*/  LOP3.LUT P5, RZ, R0.reuse, 0x40, RZ, 0xc0, !PT ;  /* 0x0000004000ff7812 */ /* 0x040fe200078ac0ff */
[----:B------:R-:W-:Y:S01]  /*25b0*/  IMAD.IADD R85, R29, 0x1, R126 ;  /* 0x000000011d557824 */ /* 0x000fe200078e027e */
[----:B------:R-:W-:Y:S01]  /*25c0*/  LOP3.LUT R0, R0, 0xfff7ffff, RZ, 0xc0, !PT ;  /* 0xfff7ffff00007812 */ /* 0x000fe200078ec0ff */
[----:B------:R-:W-:Y:S01]  /*25d0*/  IMAD R34, R112, 0xe, R79 ;  /* 0x0000000e70227824 */ /* 0x000fe200078e024f */
[----:B------:R-:W-:Y:S01]  /*25e0*/  LOP3.LUT R62, R62, 0x3, RZ, 0xc0, !PT ;  /* 0x000000033e3e7812 */ /* 0x000fe200078ec0ff */
[----:B------:R-:W-:Y:S01]  /*25f0*/  IMAD R35, R114, 0xe, R35 ;  /* 0x0000000e72237824 */ /* 0x000fe200078e0223 */
[----:B------:R-:W-:Y:S01]  /*2600*/  @P6 LOP3.LUT R0, R0, 0x80000, RZ, 0xfc, !PT ;  /* 0x0008000000006812 */ /* 0x000fe200078efcff */
[----:B------:R-:W-:Y:S01]  /*2610*/  VIADD R114, R104, 0x18 ;  /* 0x0000001868727836 */ /* 0x000fe20000000000 */
[----:B------:R-:W-:Y:S01]  /*2620*/  LOP3.LUT R12, R14, 0x3, RZ, 0xc0, !PT ;  /* 0x000000030e0c7812 */ /* 0x000fe200078ec0ff */
[----:B------:R-:W-:Y:S01]  /*2630*/  VIADD R112, R104, 0x28 ;  /* 0x0000002868707836 */ /* 0x000fe20000000000 */
[----:B------:R-:W-:Y:S01]  /*2640*/  LOP3.LUT P6, RZ, R0, 0x80, RZ, 0xc0, !PT ;  /* 0x0000008000ff7812 */ /* 0x000fe200078cc0ff */
[----:B------:R-:W-:Y:S01]  /*2650*/  IMAD R44, R44, 0xe, R63 ;  /* 0x0000000e2c2c7824 */ /* 0x000fe200078e023f */
[----:B------:R-:W-:Y:S01]  /*2660*/  LOP3.LUT R0, R0, 0xfdffffff, RZ, 0xc0, !PT ;  /* 0xfdffffff00007812 */ /* 0x000fe200078ec0ff */
[----:B------:R-:W-:Y:S01]  /*2670*/  IMAD R12, R12, 0xe, R13 ;  /* 0x0000000e0c0c7824 */ /* 0x000fe200078e020d */
[----:B------:R-:W-:Y:S01]  /*2680*/  LOP3.LUT R14, R11, 0x3, RZ, 0xc0, !PT ;  /* 0x000000030b0e7812 */ /* 0x000fe200078ec0ff */
[----:B------:R-:W-:Y:S01]  /*2690*/  IMAD R11, R62, 0xe, R83 ;  /* 0x0000000e3e0b7824 */ /* 0x000fe200078e0253 */
[----:B------:R-:W-:Y:S01]  /*26a0*/  @P4 LOP3.LUT R0, R0, 0x2000000, RZ, 0xfc, !PT ;  /* 0x0200000000004812 */ /* 0x000fe200078efcff */
[----:B------:R-:W-:Y:S01]  /*26b0*/  VIADD R62, R104, 0x16 ;  /* 0x00000016683e7836 */ /* 0x000fe20000000000 */
[----:B------:R-:W-:Y:S01]  /*26c0*/  ISETP.NE.AND P4, PT, R109, RZ, PT ;  /* 0x000000ff6d00720c */ /* 0x000fe20003f85270 */
[----:B------:R-:W-:Y:S01]  /*26d0*/  IMAD R13, R14, 0xe, R57 ;  /* 0x0000000e0e0d7824 */ /* 0x000fe200078e0239 */
[----:B------:R-:W-:Y:S01]  /*26e0*/  LOP3.LUT R10, R58, 0x3, RZ, 0xc0, !PT ;  /* 0x000000033a0a7812 */ /* 0x000fe200078ec0ff */
[----:B------:R-:W-:Y:S01]  /*26f0*/  IMAD R30, R93, 0xe, R30 ;  /* 0x0000000e5d1e7824 */ /* 0x000fe200078e021e */
[----:B------:R-:W-:Y:S01]  /*2700*/  ISETP.GT.U32.OR P4, PT, R69, 0xe, P4 ;  /* 0x0000000e4500780c */ /* 0x000fe20002784470 */
[----:B------:R-:W-:Y:S01]  /*2710*/  IMAD R33, R120, 0xe, R33 ;  /* 0x0000000e78217824 */ /* 0x000fe200078e0221 */
[----:B------:R-:W-:Y:S01]  /*2720*/  SHF.R.U32.HI R64, RZ, 0x4, R64 ;  /* 0x00000004ff407819 */ /* 0x000fe20000011640 */
[----:B------:R-:W-:Y:S01]  /*2730*/  IMAD R10, R10, 0xe, R77 ;  /* 0x0000000e0a0a7824 */ /* 0x000fe200078e024d */
[----:B------:R-:W-:Y:S01]  /*2740*/  LOP3.LUT R58, R14, 0x2, RZ, 0x3c, !PT ;  /* 0x000000020e3a7812 */ /* 0x000fe200078e3cff */
[----:B------:R-:W-:Y:S01]  /*2750*/  IMAD R37, R118, 0xe, R37 ;  /* 0x0000000e76257824 */ /* 0x000fe200078e0225 */
[-C--:B------:R-:W-:Y:S01]  /*2760*/  LEA.HI R83, R70, R59.reuse, RZ, 0x1a ;  /* 0x0000003b46537211 */ /* 0x080fe200078fd0ff */
[----:B------:R-:W-:Y:S01]  /*2770*/  IMAD R36, R97, 0xe, R36 ;  /* 0x0000000e61247824 */ /* 0x000fe200078e0224 */
[----:B------:R-:W-:Y:S01]  /*2780*/  LOP3.LUT R77, R64, 0x3, RZ, 0xc0, !PT ;  /* 0x00000003404d7812 */ /* 0x000fe200078ec0ff */
[----:B------:R-:W-:Y:S01]  /*2790*/  VIADD R64, R104, 0x26 ;  /* 0x0000002668407836 */ /* 0x000fe20000000000 */
[----:B------:R-:W-:Y:S01]  /*27a0*/  ISETP.GT.U32.OR P6, PT, R73, 0xe, P6 ;  /* 0x0000000e4900780c */ /* 0x000fe200037c4470 */
[----:B------:R-:W-:Y:S01]  /*27b0*/  IMAD R15, R58, 0xe, R15 ;  /* 0x0000000e3a0f7824 */ /* 0x000fe200078e020f */
[----:B------:R-:W-:Y:S01]  /*27c0*/  LOP3.LUT R0, R0, 0xfffeffff, RZ, 0xc0, !PT ;  /* 0xfffeffff00007812 */ /* 0x000fe200078ec0ff */
[----:B------:R-:W-:Y:S01]  /*27d0*/  IMAD R58, R83, 0xc4, R136 ;  /* 0x000000c4533a7824 */ /* 0x000fe200078e0288 */
[-C--:B------:R-:W-:Y:S01]  /*27e0*/  LEA.HI R83, R134, R59.reuse, RZ, 0x1a ;  /* 0x0000003b86537211 */ /* 0x080fe200078fd0ff */
[----:B------:R-:W-:Y:S01]  /*27f0*/  IMAD R14, R77, 0xe, R56 ;  /* 0x0000000e4d0e7824 */ /* 0x000fe200078e0238 */
[-C--:B------:R-:W-:Y:S01]  /*2800*/  LEA.HI R57, R62, R59.reuse, RZ, 0x1a ;  /* 0x0000003b3e397211 */ /* 0x080fe200078fd0ff */
[----:B------:R-:W-:Y:S01]  /*2810*/  IMAD R38, R105, 0xe, R38 ;  /* 0x0000000e69267824 */ /* 0x000fe200078e0226 */
[-C--:B------:R-:W-:Y:S01]  /*2820*/  LEA.HI R77, R64, R59.reuse, RZ, 0x1a ;  /* 0x0000003b404d7211 */ /* 0x080fe200078fd0ff */
[----:B------:R-:W-:Y:S01]  /*2830*/  IMAD R27, R83, 0xc4, R94 ;  /* 0x000000c4531b7824 */ /* 0x000fe200078e025e */
[----:B------:R-:W-:Y:S01]  /*2840*/  @P4 LOP3.LUT R0, R0, 0x10000, RZ, 0xfc, !PT ;  /* 0x0001000000004812 */ /* 0x000fe200078efcff */
[--C-:B------:R-:W-:Y:S01]  /*2850*/  IMAD R56, R57, 0xc4, R136.reuse ;  /* 0x000000c439387824 */ /* 0x100fe200078e0288 */
[----:B------:R-:W-:Y:S01]  /*2860*/  ISETP.GT.U32.OR P5, PT, R75, 0xe, P5 ;  /* 0x0000000e4b00780c */ /* 0x000fe20002fa4470 */
[----:B------:R-:W-:Y:S01]  /*2870*/  IMAD R57, R77, 0xc4, R136 ;  /* 0x000000c44d397824 */ /* 0x000fe200078e0288 */
[----:B------:R-:W-:Y:S01]  /*2880*/  LOP3.LUT R0, R0, 0xffdfffff, RZ, 0xc0, !PT ;  /* 0xffdfffff00007812 */ /* 0x000fe200078ec0ff */
[----:B------:R-:W-:Y:S01]  /*2890*/  IMAD.IADD R77, R29, 0x1, R128 ;  /* 0x000000011d4d7824 */ /* 0x000fe200078e0280 */
[----:B------:R-:W-:Y:S01]  /*28a0*/  ISETP.NE.AND P4, PT, R99, RZ, PT ;  /* 0x000000ff6300720c */ /* 0x000fe20003f85270 */
[----:B------:R-:W-:Y:S01]  /*28b0*/  IMAD.IADD R83, R29, 0x1, R26 ;  /* 0x000000011d537824 */ /* 0x000fe200078e021a */
[----:B------:R-:W-:Y:S01]  /*28c0*/  @P6 LOP3.LUT R0, R0, 0x200000, RZ, 0xfc, !PT ;  /* 0x0020000000006812 */ /* 0x000fe200078efcff */
[----:B------:R-:W-:Y:S01]  /*28d0*/  IMAD R26, R126, 0xe, R27 ;  /* 0x0000000e7e1a7824 */ /* 0x000fe200078e021b */
[----:B------:R-:W-:Y:S01]  /*28e0*/  ISETP.GT.U32.OR P4, PT, R77, 0xe, P4 ;  /* 0x0000000e4d00780c */ /* 0x000fe20002784470 */
[----:B------:R-:W-:Y:S01]  /*28f0*/  IMAD R27, R28, 0xe, R87 ;  /* 0x0000000e1c1b7824 */ /* 0x000fe200078e0257 */
[----:B------:R-:W-:Y:S01]  /*2900*/  LOP3.LUT R0, R0, 0xfffbffff, RZ, 0xc0, !PT ;  /* 0xfffbffff00007812 */ /* 0x000fe200078ec0ff */
[----:B------:R-:W-:Y:S01]  /*2910*/  IMAD.IADD R87, R29, 0x1, R28 ;  /* 0x000000011d577824 */ /* 0x000fe200078e021c */
[----:B------:R-:W-:Y:S01]  /*2920*/  ISETP.GT.U32.OR P3, PT, R83, 0xe, P3 ;  /* 0x0000000e5300780c */ /* 0x000fe20001f64470 */
[----:B------:R-:W-:Y:S01]  /*2930*/  IMAD R94, R65, 0xc4, R94 ;  /* 0x000000c4415e7824 */ /* 0x000fe200078e025e */
[----:B------:R-:W-:Y:S01]  /*2940*/  LOP3.LUT R65, R110, 0x3, RZ, 0xc0, !PT ;  /* 0x000000036e417812 */ /* 0x000fe200078ec0ff */
[----:B------:R-:W-:Y:S01]  /*2950*/  IMAD R28, R124, 0xe, R89 ;  /* 0x0000000e7c1c7824 */ /* 0x000fe200078e0259 */
[----:B------:R-:W-:Y:S01]  /*2960*/  @P5 LOP3.LUT R0, R0, 0x40000, RZ, 0xfc, !PT ;  /* 0x0004000000005812 */ /* 0x000fe200078efcff */
[----:B------:R-:W-:Y:S01]  /*2970*/  IMAD.IADD R89, R29, 0x1, R124 ;  /* 0x000000011d597824 */ /* 0x000fe200078e027c */
[----:B------:R-:W-:Y:S01]  /*2980*/  LOP3.LUT R63, R74, 0x3, RZ, 0xc0, !PT ;  /* 0x000000034a3f7812 */ /* 0x000fe200078ec0ff */
[----:B------:R-:W-:Y:S01]  /*2990*/  VIADD R124, R104, 0x17 ;  /* 0x00000017687c7836 */ /* 0x000fe20000000000 */
[----:B------:R-:W-:Y:S01]  /*29a0*/  LOP3.LUT R0, R0, 0xfeffffff, RZ, 0xc0, !PT ;  /* 0xfeffffff00007812 */ /* 0x000fe200078ec0ff */
[C---:B------:R-:W-:Y:S01]  /*29b0*/  VIADD R126, R104.reuse, 0x27 ;  /* 0x00000027687e7836 */ /* 0x040fe20000000000 */
[----:B------:R-:W-:Y:S01]  /*29c0*/  SHF.R.U32.HI R62, RZ, 0x4, R62 ;  /* 0x00000004ff3e7819 */ /* 0x000fe2000001163e */
[----:B------:R-:W-:Y:S01]  /*29d0*/  VIADD R128, R104, 0x37 ;  /* 0x0000003768807836 */ /* 0x000fe20000000000 */
[-C--:B------:R-:W-:Y:S01]  /*29e0*/  LEA.HI R130, R124, R59.reuse, RZ, 0x1a ;  /* 0x0000003b7c827211 */ /* 0x080fe200078fd0ff */
[----:B------:R-:W-:Y:S01]  /*29f0*/  IMAD R29, R142, 0xe, R91 ;  /* 0x0000000e8e1d7824 */ /* 0x000fe200078e025b */
[----:B------:R-:W-:Y:S01]  /*2a00*/  LOP3.LUT R91, R138, 0x3, RZ, 0xc0, !PT ;  /* 0x000000038a5b7812 */ /* 0x000fe200078ec0ff */
[----:B------:R-:W-:Y:S01]  /*2a10*/  IMAD R40, R65, 0xe, R40 ;  /* 0x0000000e41287824 */ /* 0x000fe200078e0228 */
[----:B------:R-:W-:Y:S01]  /*2a20*/  LOP3.LUT R65, R84, 0x3, RZ, 0xc0, !PT ;  /* 0x0000000354417812 */ /* 0x000fe200078ec0ff */
[----:B------:R-:W-:Y:S01]  /*2a30*/  VIADD R104, R104, 0x38 ;  /* 0x0000003868687836 */ /* 0x000fe20000000000 */
[-C--:B------:R-:W-:Y:S01]  /*2a40*/  LEA.HI R132, R126, R59.reuse, RZ, 0x1a ;  /* 0x0000003b7e847211 */ /* 0x080fe200078fd0ff */
[----:B------:R-:W-:Y:S01]  /*2a50*/  IMAD R32, R91, 0xe, R32 ;  /* 0x0000000e5b207824 */ /* 0x000fe200078e0220 */
[-C--:B------:R-:W-:Y:S01]  /*2a60*/  LEA.HI R134, R128, R59.reuse, RZ, 0x1a ;  /* 0x0000003b80867211 */ /* 0x080fe200078fd0ff */
[----:B------:R-:W-:Y:S01]  /*2a70*/  IMAD R46, R65, 0xe, R46 ;  /* 0x0000000e412e7824 */ /* 0x000fe200078e022e */
[----:B------:R-:W-:Y:S01]  /*2a80*/  LOP3.LUT R65, R78, 0x3, RZ, 0xc0, !PT ;  /* 0x000000034e417812 */ /* 0x000fe200078ec0ff */
[--C-:B------:R-:W-:Y:S01]  /*2a90*/  IMAD R95, R130, 0xc4, R81.reuse ;  /* 0x000000c4825f7824 */ /* 0x100fe200078e0251 */
[----:B------:R-:W-:Y:S01]  /*2aa0*/  SHF.R.U32.HI R64, RZ, 0x4, R64 ;  /* 0x00000004ff407819 */ /* 0x000fe20000011640 */
[--C-:B------:R-:W-:Y:S01]  /*2ab0*/  IMAD R93, R132, 0xc4, R81.reuse ;  /* 0x000000c4845d7824 */ /* 0x100fe200078e0251 */
[-C--:B------:R-:W-:Y:S01]  /*2ac0*/  LEA.HI R118, R116, R59.reuse, RZ, 0x1a ;  /* 0x0000003b74767211 */ /* 0x080fe200078fd0ff */
[--C-:B------:R-:W-:Y:S01]  /*2ad0*/  IMAD R91, R134, 0xc4, R81.reuse ;  /* 0x000000c4865b7824 */ /* 0x100fe200078e0251 */
[-C--:B------:R-:W-:Y:S01]  /*2ae0*/  LEA.HI R120, R114, R59.reuse, RZ, 0x1a ;  /* 0x0000003b72787211 */ /* 0x080fe200078fd0ff */
[----:B------:R-:W-:Y:S01]  /*2af0*/  IMAD R81, R122, 0xc4, R81 ;  /* 0x000000c47a517824 */ /* 0x000fe200078e0251 */
[-C--:B------:R-:W-:Y:S01]  /*2b00*/  LEA.HI R122, R112, R59.reuse, RZ, 0x1a ;  /* 0x0000003b707a7211 */ /* 0x080fe200078fd0ff */
[----:B------:R-:W-:Y:S01]  /*2b10*/  IMAD R50, R63, 0xe, R50 ;  /* 0x0000000e3f327824 */ /* 0x000fe200078e0232 */
[----:B------:R-:W-:Y:S01]  /*2b20*/  LEA.HI R130, R104, R59, RZ, 0x1a ;  /* 0x0000003b68827211 */ /* 0x000fe200078fd0ff */
[----:B------:R-:W-:Y:S01]  /*2b30*/  IMAD R52, R65, 0xe, R52 ;  /* 0x0000000e41347824 */ /* 0x000fe200078e0234 */
[----:B------:R-:W-:Y:S01]  /*2b40*/  SHF.R.U32.HI R70, RZ, 0x4, R70 ;  /* 0x00000004ff467819 */ /* 0x000fe20000011646 */
[--C-:B------:R-:W-:Y:S01]  /*2b50*/  IMAD R113, R118, 0xc4, R71.reuse ;  /* 0x000000c476717824 */ /* 0x100fe200078e0247 */
[----:B------:R-:W-:Y:S01]  /*2b60*/  @P4 LOP3.LUT R0, R0, 0x1000000, RZ, 0xfc, !PT ;  /* 0x0100000000004812 */ /* 0x000fe200078efcff */
[--C-:B------:R-:W-:Y:S01]  /*2b70*/  IMAD R111, R120, 0xc4, R71.reuse ;  /* 0x000000c4786f7824 */ /* 0x100fe200078e0247 */
[----:B------:R-:W-:Y:S01]  /*2b80*/  LOP3.LUT R63, R62, 0x3, RZ, 0xc0, !PT ;  /* 0x000000033e3f7812 */ /* 0x000fe200078ec0ff */
[--C-:B------:R-:W-:Y:S01]  /*2b90*/  IMAD R97, R122, 0xc4, R71.reuse ;  /* 0x000000c47a617824 */ /* 0x100fe200078e0247 */
[----:B------:R-:W-:Y:S01]  /*2ba0*/  LOP3.LUT R64, R64, 0x3, RZ, 0xc0, !PT ;  /* 0x0000000340407812 */ /* 0x000fe200078ec0ff */
[--C-:B------:R-:W-:Y:S01]  /*2bb0*/  IMAD R79, R130, 0xc4, R71.reuse ;  /* 0x000000c4824f7824 */ /* 0x100fe200078e0247 */
[----:B------:R-:W-:Y:S01]  /*2bc0*/  LOP3.LUT R65, R70, 0x3, RZ, 0xc0, !PT ;  /* 0x0000000346417812 */ /* 0x000fe200078ec0ff */
[----:B------:R-:W-:Y:S01]  /*2bd0*/  IMAD R105, R98, 0xc4, R71 ;  /* 0x000000c462697824 */ /* 0x000fe200078e0247 */
[----:B------:R-:W-:Y:S01]  /*2be0*/  LOP3.LUT R0, R0, 0xffff7fff, RZ, 0xc0, !PT ;  /* 0xffff7fff00007812 */ /* 0x000fe200078ec0ff */
[----:B------:R-:W-:Y:S01]  /*2bf0*/  IMAD R70, R59, 0xa, RZ ;  /* 0x0000000a3b467824 */ /* 0x000fe200078e02ff */
[----:B------:R-:W-:Y:S01]  /*2c00*/  LOP3.LUT R71, R90, 0x3, RZ, 0xc0, !PT ;  /* 0x000000035a477812 */ /* 0x000fe200078ec0ff */
[----:B------:R-:W-:Y:S01]  /*2c10*/  IMAD R56, R63, 0xe, R56 ;  /* 0x0000000e3f387824 */ /* 0x000fe200078e0238 */
[----:B------:R-:W-:Y:S01]  /*2c20*/  @P3 LOP3.LUT R0, R0, 0x8000, RZ, 0xfc, !PT ;  /* 0x0000800000003812 */ /* 0x000fe200078efcff */
[----:B------:R-:W-:Y:S01]  /*2c30*/  IMAD R57, R64, 0xe, R57 ;  /* 0x0000000e40397824 */ /* 0x000fe200078e0239 */
[----:B------:R-:W-:Y:S01]  /*2c40*/  ISETP.GT.U32.OR P3, PT, R85, 0xe, P1 ;  /* 0x0000000e5500780c */ /* 0x000fe20000f64470 */
[C---:B------:R-:W-:Y:S01]  /*2c50*/  VIADD R63, R70.reuse, 0x3 ;  /* 0x00000003463f7836 */ /* 0x040fe20000000000 */
[----:B------:R-:W-:Y:S01]  /*2c60*/  ISETP.GT.U32.OR P1, PT, R87, 0xe, P0 ;  /* 0x0000000e5700780c */ /* 0x000fe20000724470 */
[----:B------:R-:W-:Y:S01]  /*2c70*/  VIADD R64, R70, 0x4 ;  /* 0x0000000446407836 */ /* 0x000fe20000000000 */
[----:B------:R-:W-:Y:S01]  /*2c80*/  LOP3.LUT R0, R0, 0xff7fffff, RZ, 0xc0, !PT ;  /* 0xff7fffff00007812 */ /* 0x000fe200078ec0ff */
[----:B------:R-:W-:Y:S01]  /*2c90*/  IMAD R42, R71, 0xe, R42 ;  /* 0x0000000e472a7824 */ /* 0x000fe200078e022a */
[----:B------:R-:W-:Y:S01]  /*2ca0*/  LOP3.LUT R71, R88, 0x3, RZ, 0xc0, !PT ;  /* 0x0000000358477812 */ /* 0x000fe200078ec0ff */
[----:B------:R-:W-:Y:S01]  /*2cb0*/  IMAD R58, R65, 0xe, R58 ;  /* 0x0000000e413a7824 */ /* 0x000fe200078e023a */
[----:B------:R-:W-:Y:S01]  /*2cc0*/  SHF.R.U32.HI R63, RZ, 0x4, R63 ;  /* 0x00000004ff3f7819 */ /* 0x000fe2000001163f */
[----:B------:R-:W-:Y:S01]  /*2cd0*/  IMAD R49, R72, 0xe, R49 ;  /* 0x0000000e48317824 */ /* 0x000fe200078e0231 */
[----:B------:R-:W-:Y:S01]  /*2ce0*/  SHF.R.U32.HI R65, RZ, 0x4, R64 ;  /* 0x00000004ff417819 */ /* 0x000fe20000011640 */
[----:B------:R-:W-:Y:S01]  /*2cf0*/  IMAD R48, R71, 0xe, R48 ;  /* 0x0000000e47307824 */ /* 0x000fe200078e0230 */
[----:B------:R-:W-:Y:S01]  /*2d00*/  LOP3.LUT R71, R63, 0x3, RZ, 0xc0, !PT ;  /* 0x000000033f477812 */ /* 0x000fe200078ec0ff */
[----:B------:R-:W-:Y:S01]  /*2d10*/  IMAD R51, R76, 0xe, R51 ;  /* 0x0000000e4c337824 */ /* 0x000fe200078e0233 */
[----:B------:R-:W-:Y:S01]  /*2d20*/  LOP3.LUT R72, R65, 0x3, RZ, 0xc0, !PT ;  /* 0x0000000341487812 */ /* 0x000fe200078ec0ff */
[----:B------:R-:W-:Y:S01]  /*2d30*/  VIADD R74, R70, 0x7 ;  /* 0x00000007464a7836 */ /* 0x000fe20000000000 */
[----:B------:R-:W-:Y:S01]  /*2d40*/  @P3 LOP3.LUT R0, R0, 0x800000, RZ, 0xfc, !PT ;  /* 0x0080000000003812 */ /* 0x000fe200078efcff */
[----:B------:R-:W-:Y:S01]  /*2d50*/  IMAD R100, R71, 0xe, R100 ;  /* 0x0000000e47647824 */ /* 0x000fe200078e0264 */
[----:B------:R-:W-:Y:S01]  /*2d60*/  SHF.R.U32.HI R104, RZ, 0x4, R104 ;  /* 0x00000004ff687819 */ /* 0x000fe20000011668 */
[----:B------:R-:W-:Y:S01]  /*2d70*/  IMAD R101, R72, 0xe, R101 ;  /* 0x0000000e48657824 */ /* 0x000fe200078e0265 */
[----:B------:R-:W-:Y:S01]  /*2d80*/  ISETP.GT.U32.OR P0, PT, R89, 0xe, P2 ;  /* 0x0000000e5900780c */ /* 0x000fe20001704470 */
[----:B------:R-:W-:Y:S01]  /*2d90*/  VIADD R71, R70, 0x5 ;  /* 0x0000000546477836 */ /* 0x000fe20000000000 */
[----:B------:R-:W-:Y:S01]  /*2da0*/  LOP3.LUT R0, R0, 0xffefffff, RZ, 0xc0, !PT ;  /* 0xffefffff00007812 */ /* 0x000fe200078ec0ff */
[----:B------:R-:W-:Y:S01]  /*2db0*/  VIADD R72, R70, 0x6 ;  /* 0x0000000646487836 */ /* 0x000fe20000000000 */
[----:B------:R-:W-:Y:S01]  /*2dc0*/  LOP3.LUT R104, R104, 0x3, RZ, 0xc0, !PT ;  /* 0x0000000368687812 */ /* 0x000fe200078ec0ff */
[C---:B------:R-:W-:Y:S01]  /*2dd0*/  VIADD R76, R70.reuse, 0x8 ;  /* 0x00000008464c7836 */ /* 0x040fe20000000000 */
[----:B------:R-:W-:Y:S01]  /*2de0*/  SHF.R.U32.HI R86, RZ, 0x4, R86 ;  /* 0x00000004ff567819 */ /* 0x000fe20000011656 */
[C---:B------:R-:W-:Y:S01]  /*2df0*/  VIADD R78, R70.reuse, 0x9 ;  /* 0x00000009464e7836 */ /* 0x040fe20000000000 */
[----:B------:R-:W-:Y:S01]  /*2e00*/  SHF.R.U32.HI R124, RZ, 0x4, R124 ;  /* 0x00000004ff7c7819 */ /* 0x000fe2000001167c */
[----:B------:R-:W-:Y:S01]  /*2e10*/  VIADD R66, R70, 0x2 ;  /* 0x0000000246427836 */ /* 0x000fe20000000000 */
[----:B------:R-:W-:Y:S01]  /*2e20*/  SHF.R.U32.HI R70, RZ, 0x4, R70 ;  /* 0x00000004ff467819 */ /* 0x000fe20000011646 */
[----:B------:R-:W-:Y:S01]  /*2e30*/  IMAD R55, R60, 0xe, R55 ;  /* 0x0000000e3c377824 */ /* 0x000fe200078e0237 */
[----:B------:R-:W-:Y:S01]  /*2e40*/  SHF.R.U32.HI R126, RZ, 0x4, R126 ;  /* 0x00000004ff7e7819 */ /* 0x000fe2000001167e */
[----:B------:R-:W-:Y:S01]  /*2e50*/  IMAD R65, R104, 0xe, R79 ;  /* 0x0000000e68417824 */ /* 0x000fe200078e024f */
[----:B------:R-:W-:Y:S01]  /*2e60*/  SHF.R.U32.HI R128, RZ, 0x4, R128 ;  /* 0x00000004ff807819 */ /* 0x000fe20000011680 */
[----:B------:R-:W-:Y:S01]  /*2e70*/  IMAD R103, R103, 0xc4, R136 ;  /* 0x000000c467677824 */ /* 0x000fe200078e0288 */
[----:B------:R-:W-:Y:S01]  /*2e80*/  SHF.R.U32.HI R116, RZ, 0x4, R116 ;  /* 0x00000004ff747819 */ /* 0x000fe20000011674 */
[----:B------:R-:W-:Y:S01]  /*2e90*/  IMAD R53, R80, 0xe, R53 ;  /* 0x0000000e50357824 */ /* 0x000fe200078e0235 */
[----:B------:R-:W-:Y:S01]  /*2ea0*/  SHF.R.U32.HI R114, RZ, 0x4, R114 ;  /* 0x00000004ff727819 */ /* 0x000fe20000011672 */
[----:B------:R-:W-:Y:S01]  /*2eb0*/  IMAD.MOV.U32 R109, RZ, RZ, RZ ;  /* 0x000000ffff6d7224 */ /* 0x000fe200078e00ff */
[----:B------:R-:W-:Y:S01]  /*2ec0*/  SHF.R.U32.HI R112, RZ, 0x4, R112 ;  /* 0x00000004ff707819 */ /* 0x000fe20000011670 */
[----:B------:R-:W-:Y:S01]  /*2ed0*/  IMAD.MOV.U32 R110, RZ, RZ, RZ ;  /* 0x000000ffff6e7224 */ /* 0x000fe200078e00ff */
[----:B------:R-:W-:-:S02]  /*2ee0*/  SHF.R.U32.HI R71, RZ, 0x4, R71 ;  /* 0x00000004ff477819 */ /* 0x000fc40000011647 */
[----:B------:R-:W-:Y:S02]  /*2ef0*/  SHF.R.U32.HI R72, RZ, 0x4, R72 ;  /* 0x00000004ff487819 */ /* 0x000fe40000011648 */
[----:B------:R-:W-:Y:S02]  /*2f00*/  SHF.R.U32.HI R74, RZ, 0x4, R74 ;  /* 0x00000004ff4a7819 */ /* 0x000fe4000001164a */
[----:B------:R-:W-:Y:S02]  /*2f10*/  SHF.R.U32.HI R76, RZ, 0x4, R76 ;  /* 0x00000004ff4c7819 */ /* 0x000fe4000001164c */
[----:B------:R-:W-:Y:S02]  /*2f20*/  SHF.R.U32.HI R78, RZ, 0x4, R78 ;  /* 0x00000004ff4e7819 */ /* 0x000fe4000001164e */
[----:B------:R-:W-:Y:S02]  /*2f30*/  SHF.R.U32.HI R66, RZ, 0x4, R66 ;  /* 0x00000004ff427819 */ /* 0x000fe40000011642 */
[----:B------:R-:W-:-:S02]  /*2f40*/  @P1 LOP3.LUT R0, R0, 0x100000, RZ, 0xfc, !PT ;  /* 0x0010000000001812 */ /* 0x000fc400078efcff */
[----:B------:R-:W-:Y:S02]  /*2f50*/  LOP3.LUT R106, R106, 0x3, RZ, 0xc0, !PT ;  /* 0x000000036a6a7812 */ /* 0x000fe400078ec0ff */
[----:B------:R-:W-:Y:S02]  /*2f60*/  LOP3.LUT R54, R54, 0x3, RZ, 0xc0, !PT ;  /* 0x0000000336367812 */ /* 0x000fe400078ec0ff */
[----:B------:R-:W-:Y:S01]  /*2f70*/  LOP3.LUT R70, R70, 0x3, RZ, 0xc0, !PT ;  /* 0x0000000346467812 */ /* 0x000fe200078ec0ff */
[----:B------:R-:W-:Y:S01]  /*2f80*/  IMAD R43, R106, 0xe, R43 ;  /* 0x0000000e6a2b7824 */ /* 0x000fe200078e022b */
        /* <DEDUP_REMOVED lines=35> */
[----:B------:R-:W-:-:S02]  /*31c0*/  IMAD R106, R79, 0xe, R94 ;  /* 0x0000000e4f6a7824 */ /* 0x000fc400078e025e */
[----:B------:R-:W-:Y:S01]  /*31d0*/  IMAD R108, R67, 0xe, R108 ;  /* 0x0000000e436c7824 */ /* 0x000fe200078e026c */
[----:B------:R-:W-:Y:S01]  /*31e0*/  @P0 LOP3.LUT R0, R0, 0x20000, RZ, 0xfc, !PT ;  /* 0x0002000000000812 */ /* 0x000fe200078efcff */
[----:B-1----:R-:W-:-:S07]  /*31f0*/  IMAD.MOV.U32 R70, RZ, RZ, RZ ;  /* 0x000000ffff467224 */ /* 0x002fce00078e00ff */
.L_x_49:
[----:B------:R-:W0:Y:S01]  /*3200*/  S2R R111, SR_TID.X ;  /* 0x00000000006f7919 */ /* 0x000e220000002100 */
[----:B------:R-:W-:Y:S01]  /*3210*/  IMAD.MOV.U32 R145, RZ, RZ, RZ ;  /* 0x000000ffff917224 */ /* 0x000fe200078e00ff */
[----:B------:R-:W1:Y:S01]  /*3220*/  S2R R112, SR_CTAID.Y ;  /* 0x0000000000707919 */ /* 0x000e620000002600 */
[----:B------:R-:W-:Y:S02]  /*3230*/  IMAD.MOV.U32 R151, RZ, RZ, RZ ;  /* 0x000000ffff977224 */ /* 0x000fe400078e00ff */
[----:B------:R-:W-:Y:S02]  /*3240*/  IMAD.MOV.U32 R153, RZ, RZ, RZ ;  /* 0x000000ffff997224 */ /* 0x000fe400078e00ff */
[----:B------:R-:W-:Y:S02]  /*3250*/  IMAD.MOV.U32 R155, RZ, RZ, RZ ;  /* 0x000000ffff9b7224 */ /* 0x000fe400078e00ff */
[----:B------:R-:W-:Y:S02]  /*3260*/  IMAD.MOV.U32 R157, RZ, RZ, RZ ;  /* 0x000000ffff9d7224 */ /* 0x000fe400078e00ff */
[----:B------:R-:W-:-:S02]  /*3270*/  IMAD.MOV.U32 R125, RZ, RZ, RZ ;  /* 0x000000ffff7d7224 */ /* 0x000fc400078e00ff */
[----:B------:R-:W-:Y:S02]  /*3280*/  IMAD.MOV.U32 R121, RZ, RZ, RZ ;  /* 0x000000ffff797224 */ /* 0x000fe400078e00ff */
[----:B------:R-:W-:Y:S02]  /*3290*/  IMAD.MOV.U32 R117, RZ, RZ, RZ ;  /* 0x000000ffff757224 */ /* 0x000fe400078e00ff */
[----:B------:R-:W-:Y:S02]  /*32a0*/  IMAD.MOV.U32 R99, RZ, RZ, RZ ;  /* 0x000000ffff637224 */ /* 0x000fe400078e00ff */
[----:B------:R-:W-:Y:S01]  /*32b0*/  IMAD.MOV.U32 R83, RZ, RZ, RZ ;  /* 0x000000ffff537224 */ /* 0x000fe200078e00ff */
[----:B------:R-:W-:Y:S01]  /*32c0*/  LOP3.LUT R0, R0, 0xffffbfff, RZ, 0xc0, !PT ;  /* 0xffffbfff00007812 */ /* 0x000fe200078ec0ff */
[----:B------:R-:W-:Y:S02]  /*32d0*/  IMAD.MOV.U32 R137, RZ, RZ, RZ ;  /* 0x000000ffff897224 */ /* 0x000fe400078e00ff */
[----:B------:R-:W-:-:S02]  /*32e0*/  IMAD.MOV.U32 R135, RZ, RZ, RZ ;  /* 0x000000ffff877224 */ /* 0x000fc400078e00ff */
[----:B------:R-:W-:Y:S02]  /*32f0*/  IMAD.MOV.U32 R133, RZ, RZ, RZ ;  /* 0x000000ffff857224 */ /* 0x000fe400078e00ff */
[----:B------:R-:W-:Y:S02]  /*3300*/  IMAD.MOV.U32 R131, RZ, RZ, RZ ;  /* 0x000000ffff837224 */ /* 0x000fe400078e00ff */
[----:B------:R-:W-:Y:S02]  /*3310*/  IMAD.MOV.U32 R119, RZ, RZ, RZ ;  /* 0x000000ffff777224 */ /* 0x000fe400078e00ff */
[----:B------:R-:W-:Y:S02]  /*3320*/  IMAD.MOV.U32 R129, RZ, RZ, RZ ;  /* 0x000000ffff817224 */ /* 0x000fe400078e00ff */
[----:B------:R-:W-:Y:S02]  /*3330*/  IMAD.MOV.U32 R97, RZ, RZ, RZ ;  /* 0x000000ffff617224 */ /* 0x000fe400078e00ff */
[----:B------:R-:W-:-:S02]  /*3340*/  IMAD.MOV.U32 R86, RZ, RZ, 0xa ;  /* 0x0000000aff567424 */ /* 0x000fc400078e00ff */
[----:B------:R-:W-:Y:S02]  /*3350*/  IMAD.MOV.U32 R127, RZ, RZ, RZ ;  /* 0x000000ffff7f7224 */ /* 0x000fe400078e00ff */
[----:B------:R-:W-:Y:S02]  /*3360*/  IMAD.MOV.U32 R76, RZ, RZ, 0x6 ;  /* 0x00000006ff4c7424 */ /* 0x000fe400078e00ff */
        /* <DEDUP_REMOVED lines=8> */
[----:B------:R-:W2:Y:S01]  /*33f0*/  S2R R113, SR_TID.Y ;  /* 0x0000000000717919 */ /* 0x000ea20000002200 */
[C---:B0-----:R-:W-:Y:S02]  /*3400*/  IMAD.SHL.U32 R78, R111.reuse, 0x4, RZ ;  /* 0x000000046f4e7824 */ /* 0x041fe400078e00ff */
[----:B-1----:R-:W-:Y:S01]  /*3410*/  IMAD.SHL.U32 R123, R112, 0x2, RZ ;  /* 0x00000002707b7824 */ /* 0x002fe200078e00ff */
[----:B------:R-:W0:Y:S01]  /*3420*/  S2R R93, SR_CgaCtaId ;  /* 0x00000000005d7919 */ /* 0x000e220000008800 */
[----:B------:R-:W-:-:S02]  /*3430*/  IMAD R78, R111, 0x6, R78 ;  /* 0x000000066f4e7824 */ /* 0x000fc400078e024e */
[----:B------:R-:W-:Y:S01]  /*3440*/  IMAD R98, R111, 0xa, RZ ;  /* 0x0000000a6f627824 */ /* 0x000fe200078e02ff */
[----:B------:R-:W-:Y:S01]  /*3450*/  BAR.SYNC.DEFER_BLOCKING 0x0 ;  /* 0x0000000000007b1d */ /* 0x000fe20000010000 */
[----:B------:R-:W-:-:S03]  /*3460*/  VIADD R66, R78, 0x10 ;  /* 0x000000104e427836 */ /* 0x000fc60000000000 */
[----:B------:R-:W-:Y:S02]  /*3470*/  LOP3.LUT P1, RZ, R98, 0xe, RZ, 0xc0, !PT ;  /* 0x0000000e62ff7812 */ /* 0x000fe4000782c0ff */
[----:B------:R-:W-:-:S04]  /*3480*/  SHF.R.U32.HI R66, RZ, 0x4, R66 ;  /* 0x00000004ff427819 */ /* 0x000fc80000011642 */
[----:B------:R-:W-:-:S04]  /*3490*/  LOP3.LUT R66, R66, 0x3, RZ, 0xc0, !PT ;  /* 0x0000000342427812 */ /* 0x000fc800078ec0ff */
[----:B------:R-:W-:Y:S01]  /*34a0*/  LOP3.LUT P0, RZ, R66, R123, RZ, 0xfc, !PT ;  /* 0x0000007b42ff7212 */ /* 0x000fe2000780fcff */
[----:B------:R-:W-:-:S03]  /*34b0*/  IMAD.IADD R67, R123, 0x1, R66 ;  /* 0x000000017b437824 */ /* 0x000fc600078e0242 */
[----:B------:R-:W-:-:S04]  /*34c0*/  PLOP3.LUT P0, PT, P0, P1, PT, 0x2f, 0xf2 ;  /* 0x0000000000f2781c */ /* 0x000fc80000702577 */
[----:B------:R-:W-:-:S13]  /*34d0*/  ISETP.GT.U32.OR P0, PT, R67, 0xe, P0 ;  /* 0x0000000e4300780c */ /* 0x000fda0000704470 */
[----:B------:R-:W1:Y:S01]  /*34e0*/  @!P0 LDC.64 R66, c[0x0][0x380] ;  /* 0x0000e000ff428b82 */ /* 0x000e620000000a00 */
[----:B------:R-:W-:Y:S02]  /*34f0*/  @!P0 IMAD R69, R70, 0x4980, R31 ;  /* 0x0000498046458824 */ /* 0x000fe400078e021f */
[----:B------:R-:W-:-:S05]  /*3500*/  VIADD R96, R78, 0x2 ;  /* 0x000000024e607836 */ /* 0x000fca0000000000 */
[----:B------:R-:W-:Y:S01]  /*3510*/  LOP3.LUT P2, RZ, R96, 0xe, RZ, 0xc0, !PT ;  /* 0x0000000e60ff7812 */ /* 0x000fe2000784c0ff */
[----:B-1----:R-:W-:-:S04]  /*3520*/  @!P0 IMAD.WIDE R68, R69, 0x4, R66 ;  /* 0x0000000445448825 */ /* 0x002fc800078e0242 */
[----:B------:R-:W-:Y:S01]  /*3530*/  VIADD R66, R78, 0x12 ;  /* 0x000000124e427836 */ /* 0x000fe20000000000 */
[----:B------:R1:W3:Y:S04]  /*3540*/  @!P0 LDG.E.CONSTANT R145, desc[UR6][R68.64] ;  /* 0x0000000644918981 */ /* 0x0002e8000c1e9900 */
[----:B------:R-:W-:-:S04]  /*3550*/  SHF.R.U32.HI R66, RZ, 0x4, R66 ;  /* 0x00000004ff427819 */ /* 0x000fc80000011642 */
[----:B------:R-:W-:-:S04]  /*3560*/  LOP3.LUT R66, R66, 0x3, RZ, 0xc0, !PT ;  /* 0x0000000342427812 */ /* 0x000fc800078ec0ff */
[----:B------:R-:W-:Y:S01]  /*3570*/  LOP3.LUT P0, RZ, R66, R123, RZ, 0xfc, !PT ;  /* 0x0000007b42ff7212 */ /* 0x000fe2000780fcff */
[----:B------:R-:W-:-:S03]  /*3580*/  IMAD.IADD R67, R123, 0x1, R66 ;  /* 0x000000017b437824 */ /* 0x000fc600078e0242 */
[----:B------:R-:W-:-:S04]  /*3590*/  PLOP3.LUT P0, PT, P0, P2, PT, 0x2f, 0xf2 ;  /* 0x0000000000f2781c */ /* 0x000fc80000704577 */
[----:B------:R-:W-:-:S13]  /*35a0*/  ISETP.GT.U32.OR P0, PT, R67, 0xe, P0 ;  /* 0x0000000e4300780c */ /* 0x000fda0000704470 */
[----:B------:R-:W4:Y:S01]  /*35b0*/  @!P0 LDC.64 R66, c[0x0][0x380] ;  /* 0x0000e000ff428b82 */ /* 0x000f220000000a00 */
[----:B-1----:R-:W-:Y:S02]  /*35c0*/  @!P0 IMAD R69, R70, 0x4980, R41 ;  /* 0x0000498046458824 */ /* 0x002fe400078e0229 */
[----:B------:R-:W-:-:S05]  /*35d0*/  VIADD R124, R78, 0x4 ;  /* 0x000000044e7c7836 */ /* 0x000fca0000000000 */
[----:B------:R-:W-:Y:S01]  /*35e0*/  LOP3.LUT P2, RZ, R124, 0xe, RZ, 0xc0, !PT ;  /* 0x0000000e7cff7812 */ /* 0x000fe2000784c0ff */
[----:B----4-:R-:W-:-:S04]  /*35f0*/  @!P0 IMAD.WIDE R68, R69, 0x4, R66 ;  /* 0x0000000445448825 */ /* 0x010fc800078e0242 */
[----:B------:R-:W-:Y:S01]  /*3600*/  VIADD R66, R78, 0x14 ;  /* 0x000000144e427836 */ /* 0x000fe20000000000 */
[----:B------:R1:W4:Y:S04]  /*3610*/  @!P0 LDG.E.CONSTANT R151, desc[UR6][R68.64] ;  /* 0x0000000644978981 */ /* 0x000328000c1e9900 */
[----:B------:R-:W-:-:S04]  /*3620*/  SHF.R.U32.HI R66, RZ, 0x4, R66 ;  /* 0x00000004ff427819 */ /* 0x000fc80000011642 */
[----:B------:R-:W-:-:S04]  /*3630*/  LOP3.LUT R66, R66, 0x3, RZ, 0xc0, !PT ;  /* 0x0000000342427812 */ /* 0x000fc800078ec0ff */
[----:B------:R-:W-:Y:S01]  /*3640*/  LOP3.LUT P0, RZ, R66, R123, RZ, 0xfc, !PT ;  /* 0x0000007b42ff7212 */ /* 0x000fe2000780fcff */
[----:B------:R-:W-:-:S03]  /*3650*/  IMAD.IADD R67, R123, 0x1, R66 ;  /* 0x000000017b437824 */ /* 0x000fc600078e0242 */
[----:B------:R-:W-:-:S04]  /*3660*/  PLOP3.LUT P0, PT, P0, P2, PT, 0x2f, 0xf2 ;  /* 0x0000000000f2781c */ /* 0x000fc80000704577 */
[----:B------:R-:W-:-:S13]  /*3670*/  ISETP.GT.U32.OR P0, PT, R67, 0xe, P0 ;  /* 0x0000000e4300780c */ /* 0x000fda0000704470 */
[----:B------:R-:W5:Y:S01]  /*3680*/  @!P0 LDC.64 R66, c[0x0][0x380] ;  /* 0x0000e000ff428b82 */ /* 0x000f620000000a00 */
[----:B-1----:R-:W-:Y:S02]  /*3690*/  VIADD R68, R78, 0x16 ;  /* 0x000000164e447836 */ /* 0x002fe40000000000 */
[----:B------:R-:W-:-:S03]  /*36a0*/  @!P0 IMAD R69, R70, 0x4980, R50 ;  /* 0x0000498046458824 */ /* 0x000fc600078e0232 */
[----:B------:R-:W-:Y:S01]  /*36b0*/  SHF.R.U32.HI R68, RZ, 0x4, R68 ;  /* 0x00000004ff447819 */ /* 0x000fe20000011644 */
[----:B------:R-:W-:-:S03]  /*36c0*/  VIADD R126, R78, 0x6 ;  /* 0x000000064e7e7836 */ /* 0x000fc60000000000 */
[----:B------:R-:W-:Y:S02]  /*36d0*/  LOP3.LUT R68, R68, 0x3, RZ, 0xc0, !PT ;  /* 0x0000000344447812 */ /* 0x000fe400078ec0ff */
[----:B------:R-:W-:Y:S01]  /*36e0*/  LOP3.LUT P2, RZ, R126, 0xe, RZ, 0xc0, !PT ;  /* 0x0000000e7eff7812 */ /* 0x000fe2000784c0ff */
[----:B-----5:R-:W-:-:S05]  /*36f0*/  @!P0 IMAD.WIDE R66, R69, 0x4, R66 ;  /* 0x0000000445428825 */ /* 0x020fca00078e0242 */
[----:B------:R1:W5:Y:S01]  /*3700*/  @!P0 LDG.E.CONSTANT R153, desc[UR6][R66.64] ;  /* 0x0000000642998981 */ /* 0x000362000c1e9900 */
[----:B------:R-:W-:Y:S01]  /*3710*/  LOP3.LUT P0, RZ, R68, R123, RZ, 0xfc, !PT ;  /* 0x0000007b44ff7212 */ /* 0x000fe2000780fcff */
[----:B------:R-:W-:-:S03]  /*3720*/  IMAD.IADD R69, R123, 0x1, R68 ;  /* 0x000000017b457824 */ /* 0x000fc600078e0244 */
[----:B------:R-:W-:-:S04]  /*3730*/  PLOP3.LUT P0, PT, P0, P2, PT, 0x2f, 0xf2 ;  /* 0x0000000000f2781c */ /* 0x000fc80000704577 */
[----:B------:R-:W-:-:S13]  /*3740*/  ISETP.GT.U32.OR P0, PT, R69, 0xe, P0 ;  /* 0x0000000e4500780c */ /* 0x000fda0000704470 */
[----:B------:R-:W2:Y:S01]  /*3750*/  @!P0 LDC.64 R68, c[0x0][0x380] ;  /* 0x0000e000ff448b82 */ /* 0x000ea20000000a00 */
[----:B-1----:R-:W-:Y:S02]  /*3760*/  VIADD R66, R78, 0x18 ;  /* 0x000000184e427836 */ /* 0x002fe40000000000 */
[----:B------:R-:W-:-:S03]  /*3770*/  @!P0 IMAD R67, R70, 0x4980, R56 ;  /* 0x0000498046438824 */ /* 0x000fc600078e0238 */
[----:B------:R-:W-:-:S04]  /*3780*/  SHF.R.U32.HI R66, RZ, 0x4, R66 ;  /* 0x00000004ff427819 */ /* 0x000fc80000011642 */
[----:B------:R-:W-:Y:S02]  /*3790*/  LOP3.LUT R66, R66, 0x3, RZ, 0xc0, !PT ;  /* 0x0000000342427812 */ /* 0x000fe400078ec0ff */
[----:B------:R-:W-:Y:S01]  /*37a0*/  LOP3.LUT R71, R98, 0xe, RZ, 0xc0, !PT ;  /* 0x0000000e62477812 */ /* 0x000fe200078ec0ff */
[----:B--2---:R-:W-:-:S05]  /*37b0*/  @!P0 IMAD.WIDE R68, R67, 0x4, R68 ;  /* 0x0000000443448825 */ /* 0x004fca00078e0244 */
[----:B------:R1:W2:Y:S01]  /*37c0*/  @!P0 LDG.E.CONSTANT R155, desc[UR6][R68.64] ;  /* 0x00000006449b8981 */ /* 0x0002a2000c1e9900 */
[----:B------:R-:W-:Y:S01]  /*37d0*/  LOP3.LUT P0, RZ, R66, R123, RZ, 0xfc, !PT ;  /* 0x0000007b42ff7212 */ /* 0x000fe2000780fcff */
[----:B------:R-:W-:-:S03]  /*37e0*/  IMAD.IADD R67, R123, 0x1, R66 ;  /* 0x000000017b437824 */ /* 0x000fc600078e0242 */
[----:B------:R-:W-:-:S04]  /*37f0*/  ISETP.EQ.OR P0, PT, R71, 0x8, !P0 ;  /* 0x000000084700780c */ /* 0x000fc80004702670 */
[----:B------:R-:W-:Y:S01]  /*3800*/  ISETP.GT.U32.OR P0, PT, R67, 0xe, P0 ;  /* 0x0000000e4300780c */ /* 0x000fe20000704470 */
[----:B------:R-:W-:-:S12]  /*3810*/  IMAD R116, R111, 0x6, RZ ;  /* 0x000000066f747824 */ /* 0x000fd800078e02ff */
[----:B------:R-:W0:Y:S01]  /*3820*/  @!P0 LDC.64 R66, c[0x0][0x380] ;  /* 0x0000e000ff428b82 */ /* 0x000e220000000a00 */
[----:B------:R-:W-:Y:S02]  /*3830*/  IMAD R80, R111, 0x4, R116 ;  /* 0x000000046f507824 */ /* 0x000fe400078e0274 */
[----:B------:R-:W-:Y:S02]  /*3840*/  @!P0 IMAD R73, R70, 0x4980, R63 ;  /* 0x0000498046498824 */ /* 0x000fe400078e023f */
[----:B-1----:R-:W-:-:S05]  /*3850*/  VIADD R68, R80, 0xe ;  /* 0x0000000e50447836 */ /* 0x002fca0000000000 */
[----:B------:R-:W-:-:S04]  /*3860*/  SHF.R.U32.HI R68, RZ, 0x4, R68 ;  /* 0x00000004ff447819 */ /* 0x000fc80000011644 */
[----:B------:R-:W-:Y:S02]  /*3870*/  LOP3.LUT R68, R68, 0x3, RZ, 0xc0, !PT ;  /* 0x0000000344447812 */ /* 0x000fe400078ec0ff */
[----:B------:R-:W-:Y:S01]  /*3880*/  LOP3.LUT P2, RZ, R116, 0xe, RZ, 0xc0, !PT ;  /* 0x0000000e74ff7812 */ /* 0x000fe2000784c0ff */
[----:B0-----:R-:W-:-:S05]  /*3890*/  @!P0 IMAD.WIDE R66, R73, 0x4, R66 ;  /* 0x0000000449428825 */ /* 0x001fca00078e0242 */
[----:B------:R0:W2:Y:S01]  /*38a0*/  @!P0 LDG.E.CONSTANT R157, desc[UR6][R66.64] ;  /* 0x00000006429d8981 */ /* 0x0000a2000c1e9900 */
[----:B------:R-:W-:Y:S01]  /*38b0*/  LOP3.LUT P0, RZ, R68, R123, RZ, 0xfc, !PT ;  /* 0x0000007b44ff7212 */ /* 0x000fe2000780fcff */
[----:B------:R-:W-:-:S03]  /*38c0*/  IMAD.IADD R69, R123, 0x1, R68 ;  /* 0x000000017b457824 */ /* 0x000fc600078e0244 */
[----:B------:R-:W-:-:S04]  /*38d0*/  PLOP3.LUT P0, PT, P0, P2, PT, 0x2f, 0xf2 ;  /* 0x0000000000f2781c */ /* 0x000fc80000704577 */
[----:B------:R-:W-:-:S13]  /*38e0*/  ISETP.GT.U32.OR P0, PT, R69, 0xe, P0 ;  /* 0x0000000e4500780c */ /* 0x000fda0000704470 */
[----:B0-----:R-:W0:Y:S01]  /*38f0*/  @!P0 LDC.64 R66, c[0x0][0x380] ;  /* 0x0000e000ff428b82 */ /* 0x001e220000000a00 */
[----:B------:R-:W-:Y:S02]  /*3900*/  VIADD R68, R80, 0x13 ;  /* 0x0000001350447836 */ /* 0x000fe40000000000 */
[----:B------:R-:W-:-:S03]  /*3910*/  @!P0 IMAD R69, R70, 0x4980, R12 ;  /* 0x0000498046458824 */ /* 0x000fc600078e020c */
[----:B------:R-:W-:Y:S01]  /*3920*/  SHF.R.U32.HI R68, RZ, 0x4, R68 ;  /* 0x00000004ff447819 */ /* 0x000fe20000011644 */
[----:B------:R-:W-:-:S03]  /*3930*/  VIADD R94, R116, 0xc ;  /* 0x0000000c745e7836 */ /* 0x000fc60000000000 */
        /* <DEDUP_REMOVED lines=8> */
[----:B------:R-:W1:Y:S01]  /*39c0*/  @!P0 LDC.64 R68, c[0x0][0x380] ;  /* 0x0000e000ff448b82 */ /* 0x000e620000000a00 */
[----:B0-----:R-:W-:Y:S02]  /*39d0*/  VIADD R66, R80, 0x15 ;  /* 0x0000001550427836 */ /* 0x001fe40000000000 */
[----:B------:R-:W-:-:S03]  /*39e0*/  @!P0 IMAD R67, R70, 0x4980, R46 ;  /* 0x0000498046438824 */ /* 0x000fc600078e022e */
[----:B------:R-:W-:Y:S01]  /*39f0*/  SHF.R.U32.HI R66, RZ, 0x4, R66 ;  /* 0x00000004ff427819 */ /* 0x000fe20000011642 */
[----:B------:R-:W-:-:S03]  /*3a00*/  VIADD R128, R116, 0xa ;  /* 0x0000000a74807836 */ /* 0x000fc60000000000 */
[----:B------:R-:W-:Y:S02]  /*3a10*/  LOP3.LUT R66, R66, 0x3, RZ, 0xc0, !PT ;  /* 0x0000000342427812 */ /* 0x000fe400078ec0ff */
[----:B------:R-:W-:Y:S01]  /*3a20*/  LOP3.LUT P3, RZ, R128, 0xe, RZ, 0xc0, !PT ;  /* 0x0000000e80ff7812 */ /* 0x000fe2000786c0ff */
[----:B-1----:R-:W-:-:S05]  /*3a30*/  @!P0 IMAD.WIDE R68, R67, 0x4, R68 ;  /* 0x0000000443448825 */ /* 0x002fca00078e0244 */
        /* <DEDUP_REMOVED lines=8> */
[----:B------:R-:W-:-:S04]  /*3ac0*/  SHF.R.U32.HI R68, RZ, 0x4, R68 ;  /* 0x00000004ff447819 */ /* 0x000fc80000011644 */
[----:B------:R-:W-:Y:S02]  /*3ad0*/  LOP3.LUT R68, R68, 0x3, RZ, 0xc0, !PT ;  /* 0x0000000344447812 */ /* 0x000fe400078ec0ff */
[----:B------:R-:W-:Y:S01]  /*3ae0*/  LOP3.LUT R82, R116, 0xe, RZ, 0xc0, !PT ;  /* 0x0000000e74527812 */ /* 0x000fe200078ec0ff */
[----:B-1----:R-:W-:-:S05]  /*3af0*/  @!P0 IMAD.WIDE R66, R69, 0x4, R66 ;  /* 0x0000000445428825 */ /* 0x002fca00078e0242 */
[----:B------:R0:W2:Y:S01]  /*3b00*/  @!P0 LDG.E.CONSTANT R117, desc[UR6][R66.64] ;  /* 0x0000000642758981 */ /* 0x0000a2000c1e9900 */
[----:B------:R-:W-:Y:S01]  /*3b10*/  LOP3.LUT P0, RZ, R68, R123, RZ, 0xfc, !PT ;  /* 0x0000007b44ff7212 */ /* 0x000fe2000780fcff */
[----:B------:R-:W-:-:S03]  /*3b20*/  IMAD.IADD R69, R123, 0x1, R68 ;  /* 0x000000017b457824 */ /* 0x000fc600078e0244 */
[----:B------:R-:W-:-:S04]  /*3b30*/  ISETP.EQ.OR P0, PT, R82, 0x8, !P0 ;  /* 0x000000085200780c */ /* 0x000fc80004702670 */
[----:B------:R-:W-:-:S13]  /*3b40*/  ISETP.GT.U32.OR P0, PT, R69, 0xe, P0 ;  /* 0x0000000e4500780c */ /* 0x000fda0000704470 */
[----:B------:R-:W1:Y:S01]  /*3b50*/  @!P0 LDC.64 R68, c[0x0][0x380] ;  /* 0x0000e000ff448b82 */ /* 0x000e620000000a00 */
[----:B------:R-:W-:Y:S01]  /*3b60*/  @!P0 IMAD R73, R70, 0x4980, R59 ;  /* 0x0000498046498824 */ /* 0x000fe200078e023b */
[----:B------:R-:W-:Y:S01]  /*3b70*/  SHF.R.U32.HI R72, RZ, 0x4, R98 ;  /* 0x00000004ff487819 */ /* 0x000fe20000011662 */
[----:B0-----:R-:W-:-:S03]  /*3b80*/  IMAD.MOV.U32 R66, RZ, RZ, 0xe ;  /* 0x0000000eff427424 */ /* 0x001fc600078e00ff */
[----:B------:R-:W-:Y:S01]  /*3b90*/  LOP3.LUT R72, R72, 0x3, RZ, 0xc0, !PT ;  /* 0x0000000348487812 */ /* 0x000fe200078ec0ff */
[----:B------:R-:W-:-:S03]  /*3ba0*/  IMAD R66, R111, 0x6, R66 ;  /* 0x000000066f427824 */ /* 0x000fc600078e0242 */
[----:B------:R-:W-:Y:S01]  /*3bb0*/  LOP3.LUT P3, RZ, R72, R123, RZ, 0xfc, !PT ;  /* 0x0000007b48ff7212 */ /* 0x000fe2000786fcff */
[----:B-1----:R-:W-:-:S05]  /*3bc0*/  @!P0 IMAD.WIDE R68, R73, 0x4, R68 ;  /* 0x0000000449448825 */ /* 0x002fca00078e0244 */
[----:B------:R0:W2:Y:S01]  /*3bd0*/  @!P0 LDG.E.CONSTANT R99, desc[UR6][R68.64] ;  /* 0x0000000644638981 */ /* 0x0000a2000c1e9900 */
[----:B------:R-:W-:Y:S01]  /*3be0*/  LOP3.LUT P0, RZ, R66, 0xe, RZ, 0xc0, !PT ;  /* 0x0000000e42ff7812 */ /* 0x000fe2000780c0ff */
[----:B------:R-:W-:-:S05]  /*3bf0*/  IMAD.IADD R73, R123, 0x1, R72 ;  /* 0x000000017b497824 */ /* 0x000fca00078e0248 */
[----:B------:R-:W-:Y:S02]  /*3c00*/  @P3 LOP3.LUT R0, R0, 0x4000, RZ, 0xfc, !PT ;  /* 0x0000400000003812 */ /* 0x000fe400078efcff */
[----:B------:R-:W-:-:S04]  /*3c10*/  PLOP3.LUT P0, PT, P3, P0, PT, 0x2f, 0xf2 ;  /* 0x0000000000f2781c */ /* 0x000fc80001f00577 */
[----:B------:R-:W-:-:S13]  /*3c20*/  ISETP.GT.U32.OR P0, PT, R73, 0xe, P0 ;  /* 0x0000000e4900780c */ /* 0x000fda0000704470 */
[----:B------:R-:W1:Y:S01]  /*3c30*/  @!P0 LDC.64 R66, c[0x0][0x380] ;  /* 0x0000e000ff428b82 */ /* 0x000e620000000a00 */
[----:B------:R-:W-:Y:S02]  /*3c40*/  VIADD R122, R78, 0xa ;  /* 0x0000000a4e7a7836 */ /* 0x000fe40000000000 */
[----:B0-----:R-:W-:-:S03]  /*3c50*/  @!P0 IMAD R69, R70, 0x4980, R13 ;  /* 0x0000498046458824 */ /* 0x001fc600078e020d */
[----:B------:R-:W-:-:S04]  /*3c60*/  SHF.R.U32.HI R68, RZ, 0x4, R122 ;  /* 0x00000004ff447819 */ /* 0x000fc8000001167a */
        /* <DEDUP_REMOVED lines=12> */
[----:B------:R-:W-:-:S05]  /*3d30*/  LOP3.LUT R66, R66, 0x3, RZ, 0xc0, !PT ;  /* 0x0000000342427812 */ /* 0x000fca00078ec0ff */
[----:B------:R-:W-:Y:S02]  /*3d40*/  IMAD.IADD R67, R123, 0x1, R66 ;  /* 0x000000017b437824 */ /* 0x000fe400078e0242 */
[----:B-1----:R-:W-:-:S05]  /*3d50*/  @!P0 IMAD.WIDE R68, R75, 0x4, R68 ;  /* 0x000000044b448825 */ /* 0x002fca00078e0244 */
[----:B------:R0:W2:Y:S01]  /*3d60*/  @!P0 LDG.E.CONSTANT R137, desc[UR6][R68.64] ;  /* 0x0000000644898981 */ /* 0x0000a2000c1e9900 */
[----:B------:R-:W-:-:S04]  /*3d70*/  LOP3.LUT P0, RZ, R66, R123, RZ, 0xfc, !PT ;  /* 0x0000007b42ff7212 */ /* 0x000fc8000780fcff */
[----:B------:R-:W-:-:S04]  /*3d80*/  PLOP3.LUT P0, PT, P0, P3, PT, 0x2f, 0xf2 ;  /* 0x0000000000f2781c */ /* 0x000fc80000706577 */
[----:B------:R-:W-:-:S13]  /*3d90*/  ISETP.GT.U32.OR P0, PT, R67, 0xe, P0 ;  /* 0x0000000e4300780c */ /* 0x000fda0000704470 */
[----:B------:R-:W1:Y:S01]  /*3da0*/  @!P0 LDC.64 R66, c[0x0][0x380] ;  /* 0x0000e000ff428b82 */ /* 0x000e620000000a00 */
[----:B------:R-:W-:Y:S02]  /*3db0*/  VIADD R120, R78, 0xc ;  /* 0x0000000c4e787836 */ /* 0x000fe40000000000 */
[----:B------:R-:W-:-:S03]  /*3dc0*/  @!P0 IMAD R75, R70, 0x4980, R33 ;  /* 0x00004980464b8824 */ /* 0x000fc600078e0221 */
[----:B0-----:R-:W-:-:S04]  /*3dd0*/  SHF.R.U32.HI R68, RZ, 0x4, R120 ;  /* 0x00000004ff447819 */ /* 0x001fc80000011678 */
[----:B------:R-:W-:Y:S02]  /*3de0*/  LOP3.LUT R68, R68, 0x3, RZ, 0xc0, !PT ;  /* 0x0000000344447812 */ /* 0x000fe400078ec0ff */
[----:B------:R-:W-:-:S03]  /*3df0*/  LOP3.LUT P3, RZ, R120, 0xe, RZ, 0xc0, !PT ;  /* 0x0000000e78ff7812 */ /* 0x000fc6000786c0ff */
[----:B------:R-:W-:Y:S02]  /*3e00*/  IMAD.IADD R69, R123, 0x1, R68 ;  /* 0x000000017b457824 */ /* 0x000fe400078e0244 */
[----:B-1----:R-:W-:-:S05]  /*3e10*/  @!P0 IMAD.WIDE R66, R75, 0x4, R66 ;  /* 0x000000044b428825 */ /* 0x002fca00078e0242 */
[----:B------:R0:W2:Y:S01]  /*3e20*/  @!P0 LDG.E.CONSTANT R135, desc[UR6][R66.64] ;  /* 0x0000000642878981 */ /* 0x0000a2000c1e9900 */
[----:B------:R-:W-:-:S04]  /*3e30*/  LOP3.LUT P0, RZ, R68, R123, RZ, 0xfc, !PT ;  /* 0x0000007b44ff7212 */ /* 0x000fc8000780fcff */
        /* <DEDUP_REMOVED lines=48> */
[----:B------:R-:W-:Y:S01]  /*4140*/  @!P0 IMAD R75, R70, 0x4980, R14 ;  /* 0x00004980464b8824 */ /* 0x000fe200078e020e */
[----:B0-----:R-:W-:-:S05]  /*4150*/  LOP3.LUT R66, R72, 0x2, RZ, 0x3c, !PT ;  /* 0x0000000248427812 */ /* 0x001fca00078e3cff */
[----:B------:R-:W-:Y:S02]  /*4160*/  IMAD.IADD R66, R123, 0x1, R66 ;  /* 0x000000017b427824 */ /* 0x000fe400078e0242 */
[----:B-1----:R-:W-:-:S05]  /*4170*/  @!P0 IMAD.WIDE R68, R75, 0x4, R68 ;  /* 0x000000044b448825 */ /* 0x002fca00078e0244 */
[----:B------:R0:W2:Y:S01]  /*4180*/  @!P0 LDG.E.CONSTANT R97, desc[UR6][R68.64] ;  /* 0x0000000644618981 */ /* 0x0000a2000c1e9900 */
[----:B------:R-:W-:-:S04]  /*4190*/  LOP3.LUT P0, RZ, R123, 0x2, R72, 0xf6, !PT ;  /* 0x000000027bff7812 */ /* 0x000fc8000780f648 */
[----:B------:R-:W-:-:S04]  /*41a0*/  PLOP3.LUT P0, PT, P0, P1, PT, 0x2f, 0xf2 ;  /* 0x0000000000f2781c */ /* 0x000fc80000702577 */
[----:B------:R-:W-:-:S13]  /*41b0*/  ISETP.GT.U32.OR P0, PT, R66, 0xe, P0 ;  /* 0x0000000e4200780c */ /* 0x000fda0000704470 */
[----:B------:R-:W1:Y:S01]  /*41c0*/  @!P0 LDC.64 R66, c[0x0][0x380] ;  /* 0x0000e000ff428b82 */ /* 0x000e620000000a00 */
[----:B0-----:R-:W-:Y:S02]  /*41d0*/  IMAD R68, R111, R86, 0x3 ;  /* 0x000000036f447424 */ /* 0x001fe400078e0256 */
[----:B------:R-:W-:-:S03]  /*41e0*/  @!P0 IMAD R75, R70, 0x4980, R15 ;  /* 0x00004980464b8824 */ /* 0x000fc600078e020f */
[----:B------:R-:W-:-:S04]  /*41f0*/  SHF.R.U32.HI R68, RZ, 0x4, R68 ;  /* 0x00000004ff447819 */ /* 0x000fc80000011644 */
[----:B------:R-:W-:Y:S01]  /*4200*/  LOP3.LUT R84, R68, 0x3, RZ, 0xc0, !PT ;  /* 0x0000000344547812 */ /* 0x000fe200078ec0ff */
[C---:B------:R-:W-:Y:S02]  /*4210*/  IMAD R68, R111.reuse, R86, 0x5 ;  /* 0x000000056f447424 */ /* 0x040fe400078e0256 */
[----:B------:R-:W-:-:S03]  /*4220*/  IMAD R69, R111, R76, 0xc ;  /* 0x0000000c6f457424 */ /* 0x000fc600078e024c */
[----:B------:R-:W-:Y:S01]  /*4230*/  SHF.R.U32.HI R68, RZ, 0x4, R68 ;  /* 0x00000004ff447819 */ /* 0x000fe20000011644 */
[----:B-1----:R-:W-:-:S05]  /*4240*/  @!P0 IMAD.WIDE R66, R75, 0x4, R66 ;  /* 0x000000044b428825 */ /* 0x002fca00078e0242 */
[----:B------:R0:W2:Y:S01]  /*4250*/  @!P0 LDG.E.CONSTANT R127, desc[UR6][R66.64] ;  /* 0x00000006427f8981 */ /* 0x0000a2000c1e9900 */
[----:B------:R-:W-:Y:S02]  /*4260*/  LOP3.LUT P5, RZ, R69, 0xe, RZ, 0xc0, !PT ;  /* 0x0000000e45ff7812 */ /* 0x000fe400078ac0ff */
[-C--:B------:R-:W-:Y:S02]  /*4270*/  LOP3.LUT P0, RZ, R84, R123.reuse, RZ, 0xfc, !PT ;  /* 0x0000007b54ff7212 */ /* 0x080fe4000780fcff */
[----:B------:R-:W-:Y:S02]  /*4280*/  LOP3.LUT R130, R68, 0x3, RZ, 0xc0, !PT ;  /* 0x0000000344827812 */ /* 0x000fe400078ec0ff */
[----:B------:R-:W-:Y:S02]  /*4290*/  PLOP3.LUT P5, PT, P0, P5, PT, 0x2f, 0xf2 ;  /* 0x0000000000f2781c */ /* 0x000fe400007aa577 */
[----:B------:R-:W-:Y:S01]  /*42a0*/  LOP3.LUT P0, RZ, R130, R123, RZ, 0xfc, !PT ;  /* 0x0000007b82ff7212 */ /* 0x000fe2000780fcff */
[----:B0-----:R-:W-:-:S02]  /*42b0*/  IMAD R66, R111, R76, 0xa ;  /* 0x0000000a6f427424 */ /* 0x001fc400078e024c */
[----:B------:R-:W-:-:S03]  /*42c0*/  IMAD R67, R111, R86, 0x2 ;  /* 0x000000026f437424 */ /* 0x000fc600078e0256 */
[----:B------:R-:W-:Y:S02]  /*42d0*/  LOP3.LUT P2, RZ, R66, 0xe, RZ, 0xc0, !PT ;  /* 0x0000000e42ff7812 */ /* 0x000fe4000784c0ff */
[----:B------:R-:W-:Y:S02]  /*42e0*/  SHF.R.U32.HI R66, RZ, 0x4, R67 ;  /* 0x00000004ff427819 */ /* 0x000fe40000011643 */
[----:B------:R-:W-:Y:S01]  /*42f0*/  LOP3.LUT P3, RZ, R67, 0xe, RZ, 0xc0, !PT ;  /* 0x0000000e43ff7812 */ /* 0x000fe2000786c0ff */
[----:B------:R-:W-:Y:S01]  /*4300*/  IMAD R67, R111, R86, 0x4 ;  /* 0x000000046f437424 */ /* 0x000fe200078e0256 */
[----:B------:R-:W-:Y:S02]  /*4310*/  LOP3.LUT R92, R66, 0x3, RZ, 0xc0, !PT ;  /* 0x00000003425c7812 */ /* 0x000fe400078ec0ff */
[----:B------:R-:W-:Y:S02]  /*4320*/  PLOP3.LUT P2, PT, P0, P2, PT, 0x2f, 0xf2 ;  /* 0x0000000000f2781c */ /* 0x000fe40000744577 */
[----:B------:R-:W-:-:S02]  /*4330*/  SHF.R.U32.HI R66, RZ, 0x4, R67 ;  /* 0x00000004ff427819 */ /* 0x000fc40000011643 */
[-C--:B------:R-:W-:Y:S02]  /*4340*/  LOP3.LUT P0, RZ, R92, R123.reuse, RZ, 0xfc, !PT ;  /* 0x0000007b5cff7212 */ /* 0x080fe4000780fcff */
[----:B------:R-:W-:Y:S01]  /*4350*/  LOP3.LUT R114, R66, 0x3, RZ, 0xc0, !PT ;  /* 0x0000000342727812 */ /* 0x000fe200078ec0ff */
[----:B------:R-:W-:Y:S01]  /*4360*/  IMAD R66, R111, R86, 0x6 ;  /* 0x000000066f427424 */ /* 0x000fe200078e0256 */
[----:B------:R-:W-:Y:S02]  /*4370*/  PLOP3.LUT P3, PT, P0, P3, PT, 0x2f, 0xf2 ;  /* 0x0000000000f2781c */ /* 0x000fe40000766577 */
[----:B------:R-:W-:Y:S01]  /*4380*/  LOP3.LUT P0, RZ, R67, 0xe, RZ, 0xc0, !PT ;  /* 0x0000000e43ff7812 */ /* 0x000fe2000780c0ff */
[----:B------:R-:W-:Y:S01]  /*4390*/  VIADD R67, R98, 0x9 ;  /* 0x0000000962437836 */ /* 0x000fe20000000000 */
[----:B------:R-:W-:Y:S02]  /*43a0*/  LOP3.LUT P1, RZ, R114, R123, RZ, 0xfc, !PT ;  /* 0x0000007b72ff7212 */ /* 0x000fe4000782fcff */
[----:B------:R-:W-:-:S02]  /*43b0*/  SHF.R.U32.HI R90, RZ, 0x4, R66 ;  /* 0x00000004ff5a7819 */ /* 0x000fc40000011642 */
[----:B------:R-:W-:Y:S02]  /*43c0*/  PLOP3.LUT P0, PT, P1, P0, PT, 0x2f, 0xf2 ;  /* 0x0000000000f2781c */ /* 0x000fe40000f00577 */
[----:B------:R-:W-:Y:S01]  /*43d0*/  LOP3.LUT P1, RZ, R66, 0xe, RZ, 0xc0, !PT ;  /* 0x0000000e42ff7812 */ /* 0x000fe2000782c0ff */
[----:B------:R-:W-:Y:S01]  /*43e0*/  IMAD R66, R111, 0xc, R98 ;  /* 0x0000000c6f427824 */ /* 0x000fe200078e0262 */
[----:B------:R-:W-:Y:S02]  /*43f0*/  LOP3.LUT R90, R90, 0x3, RZ, 0xc0, !PT ;  /* 0x000000035a5a7812 */ /* 0x000fe400078ec0ff */
[----:B------:R-:W-:Y:S01]  /*4400*/  SHF.R.U32.HI R67, RZ, 0x4, R67 ;  /* 0x00000004ff437819 */ /* 0x000fe20000011643 */
[----:B------:R-:W-:Y:S01]  /*4410*/  VIADD R66, R66, 0x6 ;  /* 0x0000000642427836 */ /* 0x000fe20000000000 */
[----:B------:R-:W-:Y:S02]  /*4420*/  LOP3.LUT P4, RZ, R90, R123, RZ, 0xfc, !PT ;  /* 0x0000007b5aff7212 */ /* 0x000fe4000788fcff */
[----:B------:R-:W-:-:S02]  /*4430*/  LOP3.LUT R88, R67, 0x3, RZ, 0xc0, !PT ;  /* 0x0000000343587812 */ /* 0x000fc400078ec0ff */
[----:B------:R-:W-:Y:S02]  /*4440*/  PLOP3.LUT P1, PT, P4, P1, PT, 0x2f, 0xf2 ;  /* 0x0000000000f2781c */ /* 0x000fe40002722577 */
[----:B------:R-:W-:Y:S02]  /*4450*/  LOP3.LUT P4, RZ, R66, 0xe, RZ, 0xc0, !PT ;  /* 0x0000000e42ff7812 */ /* 0x000fe4000788c0ff */
[----:B------:R-:W-:Y:S02]  /*4460*/  LOP3.LUT P6, RZ, R88, R123, RZ, 0xfc, !PT ;  /* 0x0000007b58ff7212 */ /* 0x000fe400078cfcff */
[----:B------:R-:W-:Y:S02]  /*4470*/  P2R R79, PR, RZ, 0x8 ;  /* 0x00000008ff4f7803 */ /* 0x000fe40000000000 */
[----:B------:R-:W-:Y:S02]  /*4480*/  PLOP3.LUT P4, PT, P6, P4, PT, 0x2f, 0xf2 ;  /* 0x0000000000f2781c */ /* 0x000fe40003788577 */
[----:B------:R-:W-:-:S02]  /*4490*/  LOP3.LUT P6, RZ, R0, 0x2000000, RZ, 0xc0, !PT ;  /* 0x0200000000ff7812 */ /* 0x000fc400078cc0ff */
[C---:B------:R-:W-:Y:S02]  /*44a0*/  LOP3.LUT P3, RZ, R0.reuse, 0x1000000, RZ, 0xc0, !PT ;  /* 0x0100000000ff7812 */ /* 0x040fe4000786c0ff */
[----:B------:R-:W-:Y:S02]  /*44b0*/  P2R R81, PR, RZ, 0x1 ;  /* 0x00000001ff517803 */ /* 0x000fe40000000000 */
[----:B------:R-:W-:-:S07]  /*44c0*/  LOP3.LUT P0, RZ, R0, 0x800000, RZ, 0xc0, !PT ;  /* 0x0080000000ff7812 */ /* 0x000fce000780c0ff */
[----:B------:R-:W0:Y:S01]  /*44d0*/  @!P6 LDC.64 R74, c[0x0][0x380] ;  /* 0x0000e000ff4aeb82 */ /* 0x000e220000000a00 */
[----:B------:R-:W-:-:S07]  /*44e0*/  @!P6 IMAD R67, R70, 0x4980, R19 ;  /* 0x000049804643e824 */ /* 0x000fce00078e0213 */
[----:B------:R-:W1:Y:S01]  /*44f0*/  @!P3 LDC.64 R68, c[0x0][0x380] ;  /* 0x0000e000ff44bb82 */ /* 0x000e620000000a00 */
[----:B0-----:R-:W-:-:S07]  /*4500*/  @!P6 IMAD.WIDE R74, R67, 0x4, R74 ;  /* 0x00000004434ae825 */ /* 0x001fce00078e024a */
[----:B------:R-:W0:Y:S01]  /*4510*/  @!P0 LDC.64 R66, c[0x0][0x380] ;  /* 0x0000e000ff428b82 */ /* 0x000e220000000a00 */
[----:B------:R3:W4:Y:S01]  /*4520*/  @!P6 LDG.E.CONSTANT R139, desc[UR6][R74.64] ;  /* 0x000000064a8be981 */ /* 0x000722000c1e9900 */
[----:B------:R-:W-:Y:S01]  /*4530*/  @!P3 IMAD R77, R70, 0x4980, R24 ;  /* 0x00004980464db824 */ /* 0x000fe200078e0218 */
[----:B------:R-:W-:Y:S01]  /*4540*/  LOP3.LUT R0, R0, 0xffffffef, RZ, 0xc0, !PT ;  /* 0xffffffef00007812 */ /* 0x000fe200078ec0ff */
[----:B------:R-:W-:Y:S02]  /*4550*/  IMAD.IADD R84, R123, 0x1, R84 ;  /* 0x000000017b547824 */ /* 0x000fe400078e0254 */
[----:B-1----:R-:W-:-:S03]  /*4560*/  @!P3 IMAD.WIDE R68, R77, 0x4, R68 ;  /* 0x000000044d44b825 */ /* 0x002fc600078e0244 */
[----:B------:R-:W-:Y:S02]  /*4570*/  ISETP.GT.U32.OR P6, PT, R84, 0xe, P5 ;  /* 0x0000000e5400780c */ /* 0x000fe40002fc4470 */
[----:B------:R1:W5:Y:S01]  /*4580*/  @!P3 LDG.E.CONSTANT R141, desc[UR6][R68.64] ;  /* 0x00000006448db981 */ /* 0x000362000c1e9900 */
[----:B------:R-:W-:-:S05]  /*4590*/  IMAD.IADD R130, R123, 0x1, R130 ;  /* 0x000000017b827824 */ /* 0x000fca00078e0282 */
[----:B------:R-:W-:Y:S01]  /*45a0*/  ISETP.GT.U32.OR P5, PT, R130, 0xe, P2 ;  /* 0x0000000e8200780c */ /* 0x000fe200017a4470 */
[----:B---3--:R-:W-:-:S04]  /*45b0*/  @!P0 IMAD R75, R70, 0x4980, R26 ;  /* 0x00004980464b8824 */ /* 0x008fc800078e021a */
[----:B------:R-:W3:Y:S01]  /*45c0*/  @!P6 LDC.64 R84, c[0x0][0x380] ;  /* 0x0000e000ff54eb82 */ /* 0x000ee20000000a00 */
[----:B0-----:R-:W-:Y:S01]  /*45d0*/  @!P0 IMAD.WIDE R66, R75, 0x4, R66 ;  /* 0x000000044b428825 */ /* 0x001fe200078e0242 */
[----:B------:R-:W-:Y:S02]  /*45e0*/  ISETP.NE.AND P3, PT, R79, RZ, PT ;  /* 0x000000ff4f00720c */ /* 0x000fe40003f65270 */
[----:B------:R-:W-:Y:S01]  /*45f0*/  @P6 LOP3.LUT R0, R0, 0x10, RZ, 0xfc, !PT ;  /* 0x0000001000006812 */ /* 0x000fe200078efcff */
[C---:B------:R-:W-:Y:S01]  /*4600*/  IMAD.IADD R92, R123.reuse, 0x1, R92 ;  /* 0x000000017b5c7824 */ /* 0x040fe200078e025c */
[----:B------:R0:W2:Y:S02]  /*4610*/  @!P0 LDG.E.CONSTANT R147, desc[UR6][R66.64] ;  /* 0x0000000642938981 */ /* 0x0000a4000c1e9900 */
[----:B------:R-:W0:Y:S01]  /*4620*/  @!P5 LDC.64 R74, c[0x0][0x380] ;  /* 0x0000e000ff4adb82 */ /* 0x000e220000000a00 */
[----:B------:R-:W-:Y:S01]  /*4630*/  IMAD.IADD R114, R123, 0x1, R114 ;  /* 0x000000017b727824 */ /* 0x000fe200078e0272 */
[----:B------:R-:W-:Y:S01]  /*4640*/  ISETP.GT.U32.OR P2, PT, R92, 0xe, P3 ;  /* 0x0000000e5c00780c */ /* 0x000fe20001f44470 */
[----:B-1----:R-:W-:Y:S01]  /*4650*/  @!P6 IMAD R69, R70, 0x4980, R8 ;  /* 0x000049804645e824 */ /* 0x002fe200078e0208 */
[----:B------:R-:W-:-:S04]  /*4660*/  ISETP.NE.AND P0, PT, R81, RZ, PT ;  /* 0x000000ff5100720c */ /* 0x000fc80003f05270 */
[----:B------:R-:W-:Y:S01]  /*4670*/  ISETP.GT.U32.OR P0, PT, R114, 0xe, P0 ;  /* 0x0000000e7200780c */ /* 0x000fe20000704470 */
[----:B---3--:R-:W-:-:S04]  /*4680*/  @!P6 IMAD.WIDE R84, R69, 0x4, R84 ;  /* 0x000000044554e825 */ /* 0x008fc800078e0254 */
[----:B------:R-:W-:-:S08]  /*4690*/  @!P5 IMAD R69, R70, 0x4980, R9 ;  /* 0x000049804645d824 */ /* 0x000fd000078e0209 */
[----:B0-----:R-:W0:Y:S01]  /*46a0*/  @!P0 LDC.64 R66, c[0x0][0x380] ;  /* 0x0000e000ff428b82 */ /* 0x001e220000000a00 */
[C---:B------:R-:W-:Y:S02]  /*46b0*/  IMAD.IADD R90, R123.reuse, 0x1, R90 ;  /* 0x000000017b5a7824 */ /* 0x040fe400078e025a */
[----:B------:R-:W-:Y:S01]  /*46c0*/  IMAD.IADD R88, R123, 0x1, R88 ;  /* 0x000000017b587824 */ /* 0x000fe200078e0258 */
[----:B------:R-:W-:Y:S01]  /*46d0*/  LOP3.LUT R0, R0, 0xfffffff7, RZ, 0xc0, !PT ;  /* 0xfffffff700007812 */ /* 0x000fe200078ec0ff */
[----:B------:R-:W-:Y:S01]  /*46e0*/  @!P5 IMAD.WIDE R74, R69, 0x4, R74 ;  /* 0x00000004454ad825 */ /* 0x000fe200078e024a */
[----:B------:R-:W3:Y:S02]  /*46f0*/  @!P6 LDG.E.CONSTANT R149, desc[UR6][R84.64] ;  /* 0x000000065495e981 */ /* 0x000ee4000c1e9900 */
[----:B------:R-:W1:Y:S01]  /*4700*/  @!P2 LDC.64 R68, c[0x0][0x380] ;  /* 0x0000e000ff44ab82 */ /* 0x000e620000000a00 */
[----:B------:R-:W-:Y:S01]  /*4710*/  @!P2 IMAD R77, R70, 0x4980, R39 ;  /* 0x00004980464da824 */ /* 0x000fe200078e0227 */
[----:B------:R-:W-:Y:S01]  /*4720*/  ISETP.GT.U32.OR P1, PT, R90, 0xe, P1 ;  /* 0x0000000e5a00780c */ /* 0x000fe20000f24470 */
[----:B------:R-:W-:Y:S01]  /*4730*/  IMAD R86, R111, R86, 0x7 ;  /* 0x000000076f567424 */ /* 0x000fe200078e0256 */
[----:B------:R-:W-:Y:S01]  /*4740*/  ISETP.GT.U32.OR P4, PT, R88, 0xe, P4 ;  /* 0x0000000e5800780c */ /* 0x000fe20002784470 */
[----:B------:R-:W3:Y:S01]  /*4750*/  @!P5 LDG.E.CONSTANT R143, desc[UR6][R74.64] ;  /* 0x000000064a8fd981 */ /* 0x000ee2000c1e9900 */
[----:B-1----:R-:W-:-:S04]  /*4760*/  @!P2 IMAD.WIDE R68, R77, 0x4, R68 ;  /* 0x000000044d44a825 */ /* 0x002fc800078e0244 */
[----:B------:R-:W-:Y:S01]  /*4770*/  @!P0 IMAD R77, R70, 0x4980, R49 ;  /* 0x00004980464d8824 */ /* 0x000fe200078e0231 */
[----:B------:R-:W3:Y:S03]  /*4780*/  @!P2 LDG.E.CONSTANT R95, desc[UR6][R68.64] ;  /* 0x00000006445fa981 */ /* 0x000ee6000c1e9900 */
[----:B0-----:R-:W-:-:S05]  /*4790*/  @!P0 IMAD.WIDE R66, R77, 0x4, R66 ;  /* 0x000000044d428825 */ /* 0x001fca00078e0242 */
[----:B------:R0:W3:Y:S02]  /*47a0*/  @!P0 LDG.E.CONSTANT R89, desc[UR6][R66.64] ;  /* 0x0000000642598981 */ /* 0x0000e4000c1e9900 */
[----:B0-----:R-:W0:Y:S01]  /*47b0*/  @!P1 LDC.64 R66, c[0x0][0x380] ;  /* 0x0000e000ff429b82 */ /* 0x001e220000000a00 */
[----:B------:R-:W-:Y:S01]  /*47c0*/  @!P1 IMAD R69, R70, 0x4980, R7 ;  /* 0x0000498046459824 */ /* 0x000fe200078e0207 */
[----:B------:R-:W-:Y:S02]  /*47d0*/  @P5 LOP3.LUT R0, R0, 0x8, RZ, 0xfc, !PT ;  /* 0x0000000800005812 */ /* 0x000fe400078efcff */
[----:B------:R-:W-:Y:S01]  /*47e0*/  SHF.R.U32.HI R86, RZ, 0x4, R86 ;  /* 0x00000004ff567819 */ /* 0x000fe20000011656 */
[----:B0-----:R-:W-:-:S05]  /*47f0*/  @!P1 IMAD.WIDE R66, R69, 0x4, R66 ;  /* 0x0000000445429825 */ /* 0x001fca00078e0242 */
[----:B------:R0:W3:Y:S02]  /*4800*/  @!P1 LDG.E.CONSTANT R87, desc[UR6][R66.64] ;  /* 0x0000000642579981 */ /* 0x0000e4000c1e9900 */
[----:B0-----:R-:W0:Y:S01]  /*4810*/  @!P4 LDC.64 R66, c[0x0][0x380] ;  /* 0x0000e000ff42cb82 */ /* 0x001e220000000a00 */
[----:B------:R-:W-:Y:S01]  /*4820*/  LOP3.LUT R0, R0, 0xfffffffe, RZ, 0xc0, !PT ;  /* 0xfffffffe00007812 */ /* 0x000fe200078ec0ff */
[----:B------:R-:W-:Y:S01]  /*4830*/  VIADD R74, R98, 0x8 ;  /* 0x00000008624a7836 */ /* 0x000fe20000000000 */
[----:B------:R-:W-:Y:S01]  /*4840*/  LOP3.LUT R86, R86, 0x3, RZ, 0xc0, !PT ;  /* 0x0000000356567812 */ /* 0x000fe200078ec0ff */
[----:B------:R-:W-:Y:S01]  /*4850*/  @!P4 IMAD R81, R70, 0x4980, R11 ;  /* 0x000049804651c824 */ /* 0x000fe200078e020b */
[----:B------:R-:W-:Y:S02]  /*4860*/  @P2 LOP3.LUT R0, R0, 0x1, RZ, 0xfc, !PT ;  /* 0x0000000100002812 */ /* 0x000fe400078efcff */
[----:B------:R-:W-:Y:S01]  /*4870*/  LOP3.LUT P2, RZ, R86, R123, RZ, 0xfc, !PT ;  /* 0x0000007b56ff7212 */ /* 0x000fe2000784fcff */
[----:B------:R-:W-:Y:S01]  /*4880*/  IMAD.IADD R68, R123, 0x1, R86 ;  /* 0x000000017b447824 */ /* 0x000fe200078e0256 */
[----:B------:R-:W-:Y:S01]  /*4890*/  SHF.R.U32.HI R74, RZ, 0x4, R74 ;  /* 0x00000004ff4a7819 */ /* 0x000fe2000001164a */
[----:B------:R-:W-:Y:S01]  /*48a0*/  IMAD R76, R111, R76, 0xe ;  /* 0x0000000e6f4c7424 */ /* 0x000fe200078e024c */
[----:B------:R-:W-:-:S02]  /*48b0*/  ISETP.EQ.OR P2, PT, R82, 0x8, !P2 ;  /* 0x000000085200780c */ /* 0x000fc40005742670 */
[----:B------:R-:W-:Y:S01]  /*48c0*/  LOP3.LUT R74, R74, 0x3, RZ, 0xc0, !PT ;  /* 0x000000034a4a7812 */ /* 0x000fe200078ec0ff */
[----:B------:R-:W-:Y:S01]  /*48d0*/  IMAD R84, R111, 0x4, R76 ;  /* 0x000000046f547824 */ /* 0x000fe200078e024c */
[----:B------:R-:W-:Y:S02]  /*48e0*/  ISETP.GT.U32.OR P2, PT, R68, 0xe, P2 ;  /* 0x0000000e4400780c */ /* 0x000fe40001744470 */
[----:B------:R-:W-:Y:S01]  /*48f0*/  LOP3.LUT P3, RZ, R74, R123, RZ, 0xfc, !PT ;  /* 0x0000007b4aff7212 */ /* 0x000fe2000786fcff */
[----:B0-----:R-:W-:-:S04]  /*4900*/  @!P4 IMAD.WIDE R66, R81, 0x4, R66 ;  /* 0x000000045142c825 */ /* 0x001fc800078e0242 */
[----:B------:R-:W-:Y:S01]  /*4910*/  IMAD.MOV.U32 R81, RZ, RZ, RZ ;  /* 0x000000ffff517224 */ /* 0x000fe200078e00ff */
[----:B------:R-:W-:Y:S01]  /*4920*/  ISETP.EQ.OR P3, PT, R71, 0x8, !P3 ;  /* 0x000000084700780c */ /* 0x000fe20005f62670 */
[----:B------:R-:W-:Y:S01]  /*4930*/  IMAD.IADD R68, R123, 0x1, R74 ;  /* 0x000000017b447824 */ /* 0x000fe200078e024a */
[----:B------:R-:W0:Y:S03]  /*4940*/  S2R R114, SR_TID.Z ;  /* 0x0000000000727919 */ /* 0x000e260000002300 */
[----:B------:R-:W1:Y:S01]  /*4950*/  @!P2 LDC.64 R90, c[0x0][0x380] ;  /* 0x0000e000ff5aab82 */ /* 0x000e620000000a00 */
[----:B------:R4:W3:Y:S01]  /*4960*/  @!P4 LDG.E.CONSTANT R81, desc[UR6][R66.64] ;  /* 0x000000064251c981 */ /* 0x0008e2000c1e9900 */
[----:B------:R-:W-:Y:S01]  /*4970*/  ISETP.GT.U32.OR P3, PT, R68, 0xe, P3 ;  /* 0x0000000e4400780c */ /* 0x000fe20001f64470 */
[----:B----4-:R-:W-:Y:S01]  /*4980*/  VIADD R66, R84, 0x3 ;  /* 0x0000000354427836 */ /* 0x010fe20000000000 */
[----:B------:R-:W-:-:S11]  /*4990*/  LOP3.LUT P6, RZ, R76, 0xe, RZ, 0xc0, !PT ;  /* 0x0000000e4cff7812 */ /* 0x000fd600078cc0ff */
[----:B------:R-:W4:Y:S01]  /*49a0*/  @!P3 LDC.64 R68, c[0x0][0x380] ;  /* 0x0000e000ff44bb82 */ /* 0x000f220000000a00 */
[----:B------:R-:W-:-:S04]  /*49b0*/  SHF.R.U32.HI R66, RZ, 0x4, R66 ;  /* 0x00000004ff427819 */ /* 0x000fc80000011642 */
[----:B------:R-:W-:-:S04]  /*49c0*/  LOP3.LUT R66, R66, 0x3, RZ, 0xc0, !PT ;  /* 0x0000000342427812 */ /* 0x000fc800078ec0ff */
[----:B------:R-:W-:Y:S01]  /*49d0*/  LOP3.LUT P5, RZ, R66, R123, RZ, 0xfc, !PT ;  /* 0x0000007b42ff7212 */ /* 0x000fe200078afcff */
[----:B------:R-:W-:-:S03]  /*49e0*/  IMAD.IADD R66, R123, 0x1, R66 ;  /* 0x000000017b427824 */ /* 0x000fc600078e0242 */
[----:B------:R-:W-:-:S04]  /*49f0*/  PLOP3.LUT P5, PT, P5, P6, PT, 0x2f, 0xf2 ;  /* 0x0000000000f2781c */ /* 0x000fc80002fac577 */
[----:B------:R-:W-:Y:S01]  /*4a00*/  ISETP.GT.U32.OR P5, PT, R66, 0xe, P5 ;  /* 0x0000000e4200780c */ /* 0x000fe20002fa4470 */
[----:B------:R-:W-:Y:S02]  /*4a10*/  @!P2 IMAD R75, R70, 0x4980, R10 ;  /* 0x00004980464ba824 */ /* 0x000fe400078e020a */
[----:B------:R-:W-:Y:S02]  /*4a20*/  IMAD.MOV.U32 R85, RZ, RZ, RZ ;  /* 0x000000ffff557224 */ /* 0x000fe400078e00ff */
[----:B-1----:R-:W-:-:S08]  /*4a30*/  @!P2 IMAD.WIDE R90, R75, 0x4, R90 ;  /* 0x000000044b5aa825 */ /* 0x002fd000078e025a */
[----:B------:R-:W1:Y:S01]  /*4a40*/  @!P5 LDC.64 R66, c[0x0][0x380] ;  /* 0x0000e000ff42db82 */ /* 0x000e620000000a00 */
[----:B------:R0:W3:Y:S01]  /*4a50*/  @!P2 LDG.E.CONSTANT R85, desc[UR6][R90.64] ;  /* 0x000000065a55a981 */ /* 0x0000e2000c1e9900 */
[----:B------:R-:W-:-:S04]  /*4a60*/  @!P3 IMAD R75, R70, 0x4980, R62 ;  /* 0x00004980464bb824 */ /* 0x000fc800078e023e */
[----:B----4-:R-:W-:-:S04]  /*4a70*/  @!P3 IMAD.WIDE R68, R75, 0x4, R68 ;  /* 0x000000044b44b825 */ /* 0x010fc800078e0244 */
[----:B0-----:R-:W-:Y:S01]  /*4a80*/  IMAD R91, R114, 0x2, R113 ;  /* 0x00000002725b7824 */ /* 0x001fe200078e0271 */
[----:B------:R-:W-:Y:S01]  /*4a90*/  MOV R90, 0x400 ;  /* 0x00000400005a7802 */ /* 0x000fe20000000f00 */
[----:B------:R-:W-:Y:S02]  /*4aa0*/  IMAD.MOV.U32 R75, RZ, RZ, RZ ;  /* 0x000000ffff4b7224 */ /* 0x000fe400078e00ff */
[----:B------:R-:W-:Y:S01]  /*4ab0*/  IMAD.SHL.U32 R74, R91, 0x400, RZ ;  /* 0x000004005b4a7824 */ /* 0x000fe200078e00ff */
[----:B------:R-:W-:-:S03]  /*4ac0*/  LEA R115, R93, R90, 0x18 ;  /* 0x0000005a5d737211 */ /* 0x000fc600078ec0ff */
[----:B------:R-:W-:Y:S01]  /*4ad0*/  IMAD R74, R111, 0x4a, R74 ;  /* 0x0000004a6f4a7824 */ /* 0x000fe200078e024a */
[----:B------:R0:W4:Y:S03]  /*4ae0*/  @!P3 LDG.E.CONSTANT R75, desc[UR6][R68.64] ;  /* 0x00000006444bb981 */ /* 0x000126000c1e9900 */
[----:B------:R-:W-:Y:S02]  /*4af0*/  IMAD R74, R74, 0x4, R115 ;  /* 0x000000044a4a7824 */ /* 0x000fe400078e0273 */
[----:B0-----:R-:W-:Y:S02]  /*4b00*/  VIADD R68, R84, 0x13 ;  /* 0x0000001354447836 */ /* 0x001fe40000000000 */
[----:B------:R-:W-:-:S03]  /*4b10*/  @!P5 IMAD R69, R70, 0x4980, R40 ;  /* 0x000049804645d824 */ /* 0x000fc600078e0228 */
[----:B------:R-:W-:Y:S01]  /*4b20*/  SHF.R.U32.HI R68, RZ, 0x4, R68 ;  /* 0x00000004ff447819 */ /* 0x000fe20000011644 */
[----:B-1----:R-:W-:-:S03]  /*4b30*/  @!P5 IMAD.WIDE R66, R69, 0x4, R66 ;  /* 0x000000044542d825 */ /* 0x002fc600078e0242 */
[----:B------:R-:W-:Y:S01]  /*4b40*/  LOP3.LUT R68, R68, 0x3, RZ, 0xc0, !PT ;  /* 0x0000000344447812 */ /* 0x000fe200078ec0ff */
[----:B------:R0:W-:Y:S02]  /*4b50*/  STS [R74+0x2c], R139 ;  /* 0x00002c8b4a007388 */ /* 0x0001e40000000800 */
[----:B0-----:R-:W-:-:S06]  /*4b60*/  IMAD.MOV.U32 R139, RZ, RZ, RZ ;  /* 0x000000ffff8b7224 */ /* 0x001fcc00078e00ff */
[----:B------:R0:W4:Y:S01]  /*4b70*/  @!P5 LDG.E.CONSTANT R139, desc[UR6][R66.64] ;  /* 0x00000006428bd981 */ /* 0x000122000c1e9900 */
[----:B------:R-:W-:Y:S01]  /*4b80*/  LOP3.LUT P5, RZ, R68, R123, RZ, 0xfc, !PT ;  /* 0x0000007b44ff7212 */ /* 0x000fe200078afcff */
[----:B------:R-:W-:-:S03]  /*4b90*/  IMAD.IADD R68, R123, 0x1, R68 ;  /* 0x000000017b447824 */ /* 0x000fc600078e0244 */
[----:B------:R-:W-:-:S04]  /*4ba0*/  PLOP3.LUT P5, PT, P5, P6, PT, 0x2f, 0xf2 ;  /* 0x0000000000f2781c */ /* 0x000fc80002fac577 */
[----:B------:R-:W-:-:S13]  /*4bb0*/  ISETP.GT.U32.OR P5, PT, R68, 0xe, P5 ;  /* 0x0000000e4400780c */ /* 0x000fda0002fa4470 */
[----:B------:R-:W1:Y:S01]  /*4bc0*/  @!P5 LDC.64 R68, c[0x0][0x380] ;  /* 0x0000e000ff44db82 */ /* 0x000e620000000a00 */
[----:B0-----:R-:W-:Y:S02]  /*4bd0*/  VIADD R66, R78, 0x22 ;  /* 0x000000224e427836 */ /* 0x001fe40000000000 */
[----:B------:R-:W-:Y:S01]  /*4be0*/  @!P5 IMAD R159, R70, 0x4980, R42 ;  /* 0x00004980469fd824 */ /* 0x000fe200078e022a */
[----:B-----5:R0:W-:Y:S02]  /*4bf0*/  STS [R74+0x34], R141 ;  /* 0x0000348d4a007388 */ /* 0x0201e40000000800 */
[----:B------:R-:W-:Y:S02]  /*4c00*/  SHF.R.U32.HI R66, RZ, 0x4, R66 ;  /* 0x00000004ff427819 */ /* 0x000fe40000011642 */
[----:B------:R-:W-:Y:S02]  /*4c10*/  LOP3.LUT R0, R0, 0xffffffbf, RZ, 0xc0, !PT ;  /* 0xffffffbf00007812 */ /* 0x000fe400078ec0ff */
[----:B------:R-:W-:Y:S01]  /*4c20*/  LOP3.LUT R66, R66, 0x3, RZ, 0xc0, !PT ;  /* 0x0000000342427812 */ /* 0x000fe200078ec0ff */
[----:B0-----:R-:W-:Y:S01]  /*4c30*/  IMAD.MOV.U32 R141, RZ, RZ, RZ ;  /* 0x000000ffff8d7224 */ /* 0x001fe200078e00ff */
[----:B------:R-:W-:-:S02]  /*4c40*/  @P6 LOP3.LUT R0, R0, 0x40, RZ, 0xfc, !PT ;  /* 0x0000004000006812 */ /* 0x000fc400078efcff */
[----:B------:R-:W-:Y:S01]  /*4c50*/  LOP3.LUT P6, RZ, R96, 0xe, RZ, 0xc0, !PT ;  /* 0x0000000e60ff7812 */ /* 0x000fe200078cc0ff */
[----:B-1----:R-:W-:-:S05]  /*4c60*/  @!P5 IMAD.WIDE R68, R159, 0x4, R68 ;  /* 0x000000049f44d825 */ /* 0x002fca00078e0244 */
[----:B------:R0:W5:Y:S01]  /*4c70*/  @!P5 LDG.E.CONSTANT R141, desc[UR6][R68.64] ;  /* 0x00000006448dd981 */ /* 0x000162000c1e9900 */
[----:B------:R-:W-:Y:S01]  /*4c80*/  LOP3.LUT P5, RZ, R66, R123, RZ, 0xfc, !PT ;  /* 0x0000007b42ff7212 */ /* 0x000fe200078afcff */
[----:B------:R-:W-:-:S03]  /*4c90*/  IMAD.IADD R66, R123, 0x1, R66 ;  /* 0x000000017b427824 */ /* 0x000fc600078e0242 */
[----:B------:R-:W-:-:S04]  /*4ca0*/  PLOP3.LUT P5, PT, P5, P6, PT, 0x2f, 0xf2 ;  /* 0x0000000000f2781c */ /* 0x000fc80002fac577 */
[----:B------:R-:W-:-:S13]  /*4cb0*/  ISETP.GT.U32.OR P5, PT, R66, 0xe, P5 ;  /* 0x0000000e4200780c */ /* 0x000fda0002fa4470 */
[----:B------:R-:W1:Y:S01]  /*4cc0*/  @!P5 LDC.64 R66, c[0x0][0x380] ;  /* 0x0000e000ff42db82 */ /* 0x000e620000000a00 */
[----:B0-----:R-:W-:Y:S02]  /*4cd0*/  VIADD R68, R80, 0x23 ;  /* 0x0000002350447836 */ /* 0x001fe40000000000 */
[----:B------:R-:W-:Y:S01]  /*4ce0*/  @!P5 IMAD R159, R70, 0x4980, R43 ;  /* 0x00004980469fd824 */ /* 0x000fe200078e022b */
[----:B------:R0:W-:Y:S02]  /*4cf0*/  STS [R74+0x40], R145 ;  /* 0x000040914a007388 */ /* 0x0001e40000000800 */
[----:B------:R-:W-:-:S04]  /*4d00*/  SHF.R.U32.HI R68, RZ, 0x4, R68 ;  /* 0x00000004ff447819 */ /* 0x000fc80000011644 */
[----:B------:R-:W-:Y:S01]  /*4d10*/  LOP3.LUT R68, R68, 0x3, RZ, 0xc0, !PT ;  /* 0x0000000344447812 */ /* 0x000fe200078ec0ff */
[----:B0-----:R-:W-:Y:S01]  /*4d20*/  IMAD.MOV.U32 R145, RZ, RZ, RZ ;  /* 0x000000ffff917224 */ /* 0x001fe200078e00ff */
        /* <DEDUP_REMOVED lines=10> */
[----:B--2---:R0:W-:Y:S02]  /*4dd0*/  STS [R74+0x64], R147 ;  /* 0x000064934a007388 */ /* 0x0041e40000000800 */
[----:B------:R-:W-:-:S04]  /*4de0*/  SHF.R.U32.HI R66, RZ, 0x4, R66 ;  /* 0x00000004ff427819 */ /* 0x000fc80000011642 */
[----:B------:R-:W-:Y:S01]  /*4df0*/  LOP3.LUT R66, R66, 0x3, RZ, 0xc0, !PT ;  /* 0x0000000342427812 */ /* 0x000fe200078ec0ff */
[----:B0-----:R-:W-:Y:S01]  /*4e00*/  IMAD.MOV.U32 R147, RZ, RZ, RZ ;  /* 0x000000ffff937224 */ /* 0x001fe200078e00ff */
[----:B------:R-:W-:Y:S02]  /*4e10*/  P2R R92, PR, RZ, 0x10 ;  /* 0x00000010ff5c7803 */ /* 0x000fe40000000000 */
        /* <DEDUP_REMOVED lines=43> */
[----:B0-----:R-:W-:Y:S02]  /*50d0*/  IMAD.MOV.U32 R155, RZ, RZ, RZ ;  /* 0x000000ffff9b7224 */ /* 0x001fe400078e00ff */
[----:B-1----:R-:W-:-:S05]  /*50e0*/  @!P5 IMAD.WIDE R66, R159, 0x4, R66 ;  /* 0x000000049f42d825 */ /* 0x002fca00078e0242 */
[----:B------:R0:W2:Y:S01]  /*50f0*/  @!P5 LDG.E.CONSTANT R155, desc[UR6][R66.64] ;  /* 0x00000006429bd981 */ /* 0x0000a2000c1e9900 */
[----:B------:R-:W-:Y:S01]  /*5100*/  LOP3.LUT P5, RZ, R68, R123, RZ, 0xfc, !PT ;  /* 0x0000007b44ff7212 */ /* 0x000fe200078afcff */
[----:B------:R-:W-:-:S03]  /*5110*/  IMAD.IADD R68, R123, 0x1, R68 ;  /* 0x000000017b447824 */ /* 0x000fc600078e0244 */
[----:B------:R-:W-:-:S04]  /*5120*/  ISETP.EQ.OR P5, PT, R82, 0x8, !P5 ;  /* 0x000000085200780c */ /* 0x000fc80006fa2670 */
        /* <DEDUP_REMOVED lines=17> */
[----:B---3--:R0:W-:Y:S02]  /*5240*/  STS [R74+0xc], R149 ;  /* 0x00000c954a007388 */ /* 0x0081e40000000800 */
[----:B------:R-:W-:-:S04]  /*5250*/  SHF.R.U32.HI R68, RZ, 0x4, R68 ;  /* 0x00000004ff447819 */ /* 0x000fc80000011644 */
[----:B------:R-:W-:Y:S01]  /*5260*/  LOP3.LUT R68, R68, 0x3, RZ, 0xc0, !PT ;  /* 0x0000000344447812 */ /* 0x000fe200078ec0ff */
[----:B0-----:R-:W-:Y:S01]  /*5270*/  IMAD.MOV.U32 R149, RZ, RZ, RZ ;  /* 0x000000ffff957224 */ /* 0x001fe200078e00ff */
[----:B------:R-:W-:Y:S02]  /*5280*/  P2R R79, PR, RZ, 0x2 ;  /* 0x00000002ff4f7803 */ /* 0x000fe40000000000 */
[----:B------:R-:W-:Y:S01]  /*5290*/  LOP3.LUT P1, RZ, R122, 0xe, RZ, 0xc0, !PT ;  /* 0x0000000e7aff7812 */ /* 0x000fe2000782c0ff */
[----:B-1----:R-:W-:-:S05]  /*52a0*/  @!P5 IMAD.WIDE R66, R159, 0x4, R66 ;  /* 0x000000049f42d825 */ /* 0x002fca00078e0242 */
[----:B------:R0:W3:Y:S01]  /*52b0*/  @!P5 LDG.E.CONSTANT R149, desc[UR6][R66.64] ;  /* 0x000000064295d981 */ /* 0x0000e2000c1e9900 */
        /* <DEDUP_REMOVED lines=62> */
[----:B------:R-:W-:Y:S02]  /*56a0*/  VIADD R84, R84, 0x23 ;  /* 0x0000002354547836 */ /* 0x000fe40000000000 */
[----:B------:R-:W-:Y:S01]  /*56b0*/  @!P5 IMAD R159, R70, 0x4980, R32 ;  /* 0x00004980469fd824 */ /* 0x000fe200078e0220 */
[----:B------:R4:W-:Y:S02]  /*56c0*/  STS [R74+0x5c], R99 ;  /* 0x00005c634a007388 */ /* 0x0009e40000000800 */
[----:B------:R-:W-:-:S04]  /*56d0*/  SHF.R.U32.HI R84, RZ, 0x4, R84 ;  /* 0x00000004ff547819 */ /* 0x000fc80000011654 */
[----:B------:R-:W-:Y:S01]  /*56e0*/  LOP3.LUT R84, R84, 0x3, RZ, 0xc0, !PT ;  /* 0x0000000354547812 */ /* 0x000fe200078ec0ff */
[----:B----4-:R-:W-:Y:S01]  /*56f0*/  IMAD.MOV.U32 R99, RZ, RZ, RZ ;  /* 0x000000ffff637224 */ /* 0x010fe200078e00ff */
[----:B------:R-:W-:Y:S02]  /*5700*/  P2R R124, PR, RZ, 0x10 ;  /* 0x00000010ff7c7803 */ /* 0x000fe40000000000 */
[----:B------:R-:W-:Y:S01]  /*5710*/  LOP3.LUT P4, RZ, R76, 0xe, RZ, 0xc0, !PT ;  /* 0x0000000e4cff7812 */ /* 0x000fe2000788c0ff */
[----:B-1----:R-:W-:-:S05]  /*5720*/  @!P5 IMAD.WIDE R68, R159, 0x4, R68 ;  /* 0x000000049f44d825 */ /* 0x002fca00078e0244 */
[----:B------:R1:W4:Y:S01]  /*5730*/  @!P5 LDG.E.CONSTANT R99, desc[UR6][R68.64] ;  /* 0x000000064463d981 */ /* 0x000322000c1e9900 */
[----:B------:R-:W-:Y:S01]  /*5740*/  LOP3.LUT P5, RZ, R84, R123, RZ, 0xfc, !PT ;  /* 0x0000007b54ff7212 */ /* 0x000fe200078afcff */
[----:B------:R-:W-:-:S03]  /*5750*/  IMAD.IADD R84, R123, 0x1, R84 ;  /* 0x000000017b547824 */ /* 0x000fc600078e0254 */
[----:B------:R-:W-:-:S04]  /*5760*/  PLOP3.LUT P5, PT, P5, P4, PT, 0x2f, 0xf2 ;  /* 0x0000000000f2781c */ /* 0x000fc80002fa8577 */
[----:B------:R-:W-:-:S13]  /*5770*/  ISETP.GT.U32.OR P5, PT, R84, 0xe, P5 ;  /* 0x0000000e5400780c */ /* 0x000fda0002fa4470 */
[----:B0-----:R-:W0:Y:S01]  /*5780*/  @!P5 LDC.64 R66, c[0x0][0x380] ;  /* 0x0000e000ff42db82 */ /* 0x001e220000000a00 */
[----:B-1----:R-:W-:Y:S02]  /*5790*/  VIADD R68, R78, 0x32 ;  /* 0x000000324e447836 */ /* 0x002fe40000000000 */
[----:B------:R-:W-:-:S03]  /*57a0*/  @!P5 IMAD R159, R70, 0x4980, R44 ;  /* 0x00004980469fd824 */ /* 0x000fc600078e022c */
[----:B------:R-:W-:-:S04]  /*57b0*/  SHF.R.U32.HI R68, RZ, 0x4, R68 ;  /* 0x00000004ff447819 */ /* 0x000fc80000011644 */
[----:B------:R-:W-:Y:S02]  /*57c0*/  LOP3.LUT R68, R68, 0x3, RZ, 0xc0, !PT ;  /* 0x0000000344447812 */ /* 0x000fe400078ec0ff */
[----:B------:R-:W-:Y:S01]  /*57d0*/  LOP3.LUT P4, RZ, R96, 0xe, RZ, 0xc0, !PT ;  /* 0x0000000e60ff7812 */ /* 0x000fe2000788c0ff */
[----:B0-----:R-:W-:-:S04]  /*57e0*/  @!P5 IMAD.WIDE R66, R159, 0x4, R66 ;  /* 0x000000049f42d825 */ /* 0x001fc800078e0242 */
[----:B------:R-:W-:-:S06]  /*57f0*/  IMAD.MOV.U32 R159, RZ, RZ, RZ ;  /* 0x000000ffff9f7224 */ /* 0x000fcc00078e00ff */
        /* <DEDUP_REMOVED lines=26> */
[----:B------:R-:W-:Y:S01]  /*59a0*/  ISETP.NE.AND P4, PT, R124, RZ, PT ;  /* 0x000000ff7c00720c */ /* 0x000fe20003f85270 */
        /* <DEDUP_REMOVED lines=14> */
[----:B------:R0:W4:Y:S01]  /*5a90*/  @!P5 LDG.E.CONSTANT R87, desc[UR6][R68.64] ;  /* 0x000000064457d981 */ /* 0x000122000c1e9900 */
[----:B------:R-:W-:Y:S01]  /*5aa0*/  LOP3.LUT P5, RZ, R66, R123, RZ, 0xfc, !PT ;  /* 0x0000007b42ff7212 */ /* 0x000fe200078afcff */
[----:B------:R-:W-:-:S03]  /*5ab0*/  IMAD.IADD R66, R123, 0x1, R66 ;  /* 0x000000017b427824 */ /* 0x000fc600078e0242 */
[----:B------:R-:W-:-:S04]  /*5ac0*/  PLOP3.LUT P5, PT, P5, P3, PT, 0x2f, 0xf2 ;  /* 0x0000000000f2781c */ /* 0x000fc80002fa6577 */
[----:B------:R-:W-:-:S13]  /*5ad0*/  ISETP.GT.U32.OR P5, PT, R66, 0xe, P5 ;  /* 0x0000000e4200780c */ /* 0x000fda0002fa4470 */
[----:B------:R-:W0:Y:S01]  /*5ae0*/  @!P5 LDC.64 R66, c[0x0][0x380] ;  /* 0x0000e000ff42db82 */ /* 0x000e220000000a00 */
[----:B------:R-:W-:Y:S01]  /*5af0*/  @!P5 IMAD R161, R70, 0x4980, R55 ;  /* 0x0000498046a1d824 */ /* 0x000fe200078e0237 */
[----:B------:R1:W-:Y:S02]  /*5b00*/  STS [R74+0x1c], R85 ;  /* 0x00001c554a007388 */ /* 0x0003e40000000800 */
[----:B-1----:R-:W-:Y:S01]  /*5b10*/  CS2R R84, SRZ ;  /* 0x0000000000547805 */ /* 0x002fe2000001ff00 */
[----:B0-----:R-:W-:-:S04]  /*5b20*/  @!P5 IMAD.WIDE R68, R161, 0x4, R66 ;  /* 0x00000004a144d825 */ /* 0x001fc800078e0242 */
        /* <DEDUP_REMOVED lines=8> */
[----:B------:R-:W1:Y:S01]  /*5bb0*/  @!P5 LDC.64 R66, c[0x0][0x380] ;  /* 0x0000e000ff42db82 */ /* 0x000e620000000a00 */
[----:B------:R-:W-:Y:S02]  /*5bc0*/  VIADD R80, R80, 0x37 ;  /* 0x0000003750507836 */ /* 0x000fe40000000000 */
[----:B------:R-:W-:-:S03]  /*5bd0*/  @!P5 IMAD R161, R70, 0x4980, R58 ;  /* 0x0000498046a1d824 */ /* 0x000fc600078e023a */
[----:B------:R-:W-:-:S04]  /*5be0*/  SHF.R.U32.HI R80, RZ, 0x4, R80 ;  /* 0x00000004ff507819 */ /* 0x000fc80000011650 */
[----:B------:R-:W-:Y:S01]  /*5bf0*/  LOP3.LUT R80, R80, 0x3, RZ, 0xc0, !PT ;  /* 0x0000000350507812 */ /* 0x000fe200078ec0ff */
[----:B-1----:R-:W-:-:S04]  /*5c00*/  @!P5 IMAD.WIDE R66, R161, 0x4, R66 ;  /* 0x00000004a142d825 */ /* 0x002fc800078e0242 */
[----:B------:R-:W-:-:S06]  /*5c10*/  IMAD.MOV.U32 R161, RZ, RZ, RZ ;  /* 0x000000ffffa17224 */ /* 0x000fcc00078e00ff */
[----:B------:R1:W4:Y:S01]  /*5c20*/  @!P5 LDG.E.CONSTANT R161, desc[UR6][R66.64] ;  /* 0x0000000642a1d981 */ /* 0x000322000c1e9900 */
[----:B------:R-:W-:Y:S01]  /*5c30*/  LOP3.LUT P5, RZ, R80, R123, RZ, 0xfc, !PT ;  /* 0x0000007b50ff7212 */ /* 0x000fe200078afcff */
[----:B------:R-:W-:-:S03]  /*5c40*/  IMAD.IADD R80, R123, 0x1, R80 ;  /* 0x000000017b507824 */ /* 0x000fc600078e0250 */
[----:B------:R-:W-:-:S04]  /*5c50*/  ISETP.EQ.OR P5, PT, R82, 0x8, !P5 ;  /* 0x000000085200780c */ /* 0x000fc80006fa2670 */
[----:B------:R-:W-:-:S13]  /*5c60*/  ISETP.GT.U32.OR P5, PT, R80, 0xe, P5 ;  /* 0x0000000e5000780c */ /* 0x000fda0002fa4470 */
[----:B0-----:R-:W0:Y:S01]  /*5c70*/  @!P5 LDC.64 R68, c[0x0][0x380] ;  /* 0x0000e000ff44db82 */ /* 0x001e220000000a00 */
[----:B-1----:R-:W-:Y:S02]  /*5c80*/  VIADD R66, R78, 0x38 ;  /* 0x000000384e427836 */ /* 0x002fe40000000000 */
[----:B------:R-:W-:-:S03]  /*5c90*/  @!P5 IMAD R163, R70, 0x4980, R61 ;  /* 0x0000498046a3d824 */ /* 0x000fc600078e023d */
[----:B------:R-:W-:-:S04]  /*5ca0*/  SHF.R.U32.HI R66, RZ, 0x4, R66 ;  /* 0x00000004ff427819 */ /* 0x000fc80000011642 */
[----:B------:R-:W-:Y:S01]  /*5cb0*/  LOP3.LUT R66, R66, 0x3, RZ, 0xc0, !PT ;  /* 0x0000000342427812 */ /* 0x000fe200078ec0ff */
[----:B0-----:R-:W-:-:S04]  /*5cc0*/  @!P5 IMAD.WIDE R68, R163, 0x4, R68 ;  /* 0x00000004a344d825 */ /* 0x001fc800078e0244 */
[----:B------:R-:W-:-:S06]  /*5cd0*/  IMAD.MOV.U32 R163, RZ, RZ, RZ ;  /* 0x000000ffffa37224 */ /* 0x000fcc00078e00ff */
[----:B------:R0:W4:Y:S01]  /*5ce0*/  @!P5 LDG.E.CONSTANT R163, desc[UR6][R68.64] ;  /* 0x0000000644a3d981 */ /* 0x000122000c1e9900 */
[----:B------:R-:W-:Y:S01]  /*5cf0*/  LOP3.LUT P5, RZ, R66, R123, RZ, 0xfc, !PT ;  /* 0x0000007b42ff7212 */ /* 0x000fe200078afcff */
[----:B------:R-:W-:-:S03]  /*5d00*/  IMAD.IADD R66, R123, 0x1, R66 ;  /* 0x000000017b427824 */ /* 0x000fc600078e0242 */
[----:B------:R-:W-:-:S04]  /*5d10*/  ISETP.EQ.OR P5, PT, R71, 0x8, !P5 ;  /* 0x000000084700780c */ /* 0x000fc80006fa2670 */
[----:B------:R-:W-:-:S13]  /*5d20*/  ISETP.GT.U32.OR P5, PT, R66, 0xe, P5 ;  /* 0x0000000e4200780c */ /* 0x000fda0002fa4470 */
[----:B------:R-:W0:Y:S01]  /*5d30*/  @!P5 LDC.64 R66, c[0x0][0x380] ;  /* 0x0000e000ff42db82 */ /* 0x000e220000000a00 */
[----:B------:R-:W-:-:S04]  /*5d40*/  @!P5 IMAD R165, R70, 0x4980, R65 ;  /* 0x0000498046a5d824 */ /* 0x000fc800078e0241 */
[----:B0-----:R-:W-:-:S04]  /*5d50*/  @!P5 IMAD.WIDE R68, R165, 0x4, R66 ;  /* 0x00000004a544d825 */ /* 0x001fc800078e0242 */
[----:B------:R-:W-:Y:S02]  /*5d60*/  VIADD R66, R78, 0x3a ;  /* 0x0000003a4e427836 */ /* 0x000fe40000000000 */
[----:B------:R-:W-:-:S03]  /*5d70*/  IMAD.MOV.U32 R165, RZ, RZ, RZ ;  /* 0x000000ffffa57224 */ /* 0x000fc600078e00ff */
[----:B------:R-:W-:-:S03]  /*5d80*/  SHF.R.U32.HI R66, RZ, 0x4, R66 ;  /* 0x00000004ff427819 */ /* 0x000fc60000011642 */
[----:B------:R0:W4:Y:S01]  /*5d90*/  @!P5 LDG.E.CONSTANT R165, desc[UR6][R68.64] ;  /* 0x0000000644a5d981 */ /* 0x000122000c1e9900 */
[----:B------:R-:W-:-:S04]  /*5da0*/  LOP3.LUT R66, R66, 0x3, RZ, 0xc0, !PT ;  /* 0x0000000342427812 */ /* 0x000fc800078ec0ff */
[----:B------:R-:W-:Y:S01]  /*5db0*/  LOP3.LUT P5, RZ, R66, R123, RZ, 0xfc, !PT ;  /* 0x0000007b42ff7212 */ /* 0x000fe200078afcff */
[----:B------:R-:W-:-:S03]  /*5dc0*/  IMAD.IADD R66, R123, 0x1, R66 ;  /* 0x000000017b427824 */ /* 0x000fc600078e0242 */
[----:B------:R-:W-:-:S04]  /*5dd0*/  PLOP3.LUT P5, PT, P5, P1, PT, 0x2f, 0xf2 ;  /* 0x0000000000f2781c */ /* 0x000fc80002fa2577 */
[----:B------:R-:W-:-:S13]  /*5de0*/  ISETP.GT.U32.OR P5, PT, R66, 0xe, P5 ;  /* 0x0000000e4200780c */ /* 0x000fda0002fa4470 */
[----:B------:R-:W1:Y:S01]  /*5df0*/  @!P5 LDC.64 R66, c[0x0][0x380] ;  /* 0x0000e000ff42db82 */ /* 0x000e620000000a00 */
[----:B------:R-:W-:Y:S01]  /*5e00*/  VIADD R78, R78, 0x3c ;  /* 0x0000003c4e4e7836 */ /* 0x000fe20000000000 */
[----:B------:R5:W-:Y:S04]  /*5e10*/  STS [R74+0x4], R83 ;  /* 0x000004534a007388 */ /* 0x000be80000000800 */
[----:B------:R-:W-:Y:S01]  /*5e20*/  SHF.R.U32.HI R78, RZ, 0x4, R78 ;  /* 0x00000004ff4e7819 */ /* 0x000fe2000001164e */
[----:B-----5:R-:W-:-:S03]  /*5e30*/  @!P5 IMAD R83, R70, 0x4980, R35 ;  /* 0x000049804653d824 */ /* 0x020fc600078e0223 */
[----:B------:R-:W-:Y:S01]  /*5e40*/  LOP3.LUT R78, R78, 0x3, RZ, 0xc0, !PT ;  /* 0x000000034e4e7812 */ /* 0x000fe200078ec0ff */
[----:B-1----:R-:W-:-:S05]  /*5e50*/  @!P5 IMAD.WIDE R66, R83, 0x4, R66 ;  /* 0x000000045342d825 */ /* 0x002fca00078e0242 */
[----:B------:R1:W5:Y:S01]  /*5e60*/  @!P5 LDG.E.CONSTANT R84, desc[UR6][R66.64] ;  /* 0x000000064254d981 */ /* 0x000362000c1e9900 */
[----:B------:R-:W-:Y:S01]  /*5e70*/  LOP3.LUT P5, RZ, R78, R123, RZ, 0xfc, !PT ;  /* 0x0000007b4eff7212 */ /* 0x000fe200078afcff */
[----:B------:R-:W-:-:S03]  /*5e80*/  IMAD.IADD R78, R123, 0x1, R78 ;  /* 0x000000017b4e7824 */ /* 0x000fc600078e024e */
[----:B------:R-:W-:-:S04]  /*5e90*/  PLOP3.LUT P5, PT, P5, P6, PT, 0x2f, 0xf2 ;  /* 0x0000000000f2781c */ /* 0x000fc80002fac577 */
[----:B------:R-:W-:Y:S02]  /*5ea0*/  ISETP.GT.U32.OR P5, PT, R78, 0xe, P5 ;  /* 0x0000000e4e00780c */ /* 0x000fe40002fa4470 */
[----:B------:R-:W-:-:S11]  /*5eb0*/  LOP3.LUT P1, RZ, R0, 0x400000, RZ, 0xc0, !PT ;  /* 0x0040000000ff7812 */ /* 0x000fd6000782c0ff */
[----:B0-----:R-:W0:Y:S08]  /*5ec0*/  @!P5 LDC.64 R68, c[0x0][0x380] ;  /* 0x0000e000ff44db82 */ /* 0x001e300000000a00 */
[----:B-1----:R-:W1:Y:S01]  /*5ed0*/  @!P1 LDC.64 R66, c[0x0][0x380] ;  /* 0x0000e000ff429b82 */ /* 0x002e620000000a00 */
[----:B------:R-:W-:Y:S02]  /*5ee0*/  @!P5 IMAD R83, R70, 0x4980, R38 ;  /* 0x000049804653d824 */ /* 0x000fe400078e0226 */
[----:B------:R-:W-:-:S02]  /*5ef0*/  IMAD.MOV.U32 R78, RZ, RZ, RZ ;  /* 0x000000ffff4e7224 */ /* 0x000fc400078e00ff */
[----:B0-----:R-:W-:-:S04]  /*5f00*/  @!P5 IMAD.WIDE R68, R83, 0x4, R68 ;  /* 0x000000045344d825 */ /* 0x001fc800078e0244 */
[----:B------:R-:W-:-:S04]  /*5f10*/  @!P1 IMAD R83, R70, 0x4980, R16 ;  /* 0x0000498046539824 */ /* 0x000fc800078e0210 */
[----:B-1----:R-:W-:-:S05]  /*5f20*/  @!P1 IMAD.WIDE R66, R83, 0x4, R66 ;  /* 0x0000000453429825 */ /* 0x002fca00078e0242 */
[----:B------:R0:W2:Y:S01]  /*5f30*/  @!P1 LDG.E.CONSTANT R78, desc[UR6][R66.64] ;  /* 0x00000006424e9981 */ /* 0x0000a2000c1e9900 */
[----:B------:R-:W-:Y:S01]  /*5f40*/  ISETP.NE.AND P3, PT, R88, RZ, PT ;  /* 0x000000ff5800720c */ /* 0x000fe20003f65270 */
[----:B------:R-:W-:Y:S01]  /*5f50*/  IMAD.MOV.U32 R88, RZ, RZ, RZ ;  /* 0x000000ffff587224 */ /* 0x000fe200078e00ff */
[----:B------:R-:W-:-:S05]  /*5f60*/  LOP3.LUT P6, RZ, R0, 0x100000, RZ, 0xc0, !PT ;  /* 0x0010000000ff7812 */ /* 0x000fca00078cc0ff */
[----:B------:R1:W5:Y:S01]  /*5f70*/  @!P5 LDG.E.CONSTANT R88, desc[UR6][R68.64] ;  /* 0x000000064458d981 */ /* 0x000362000c1e9900 */
[----:B------:R-:W-:-:S03]  /*5f80*/  LOP3.LUT P5, RZ, R0, 0x80000, RZ, 0xc0, !PT ;  /* 0x0008000000ff7812 */ /* 0x000fc600078ac0ff */
[----:B------:R3:W-:Y:S01]  /*5f90*/  STS [R74+0x24], R81 ;  /* 0x000024514a007388 */ /* 0x0007e20000000800 */
[----:B------:R-:W-:-:S03]  /*5fa0*/  LOP3.LUT P2, RZ, R0, 0x200000, RZ, 0xc0, !PT ;  /* 0x0020000000ff7812 */ /* 0x000fc6000784c0ff */
[----:B---3--:R-:W3:Y:S08]  /*5fb0*/  @!P6 LDC.64 R80, c[0x0][0x380] ;  /* 0x0000e000ff50eb82 */ /* 0x008ef00000000a00 */
[----:B0-----:R-:W0:Y:S01]  /*5fc0*/  @!P5 LDC.64 R66, c[0x0][0x380] ;  /* 0x0000e000ff42db82 */ /* 0x001e220000000a00 */
[----:B------:R-:W-:Y:S01]  /*5fd0*/  LOP3.LUT P1, RZ, R0, 0x40000, RZ, 0xc0, !PT ;  /* 0x0004000000ff7812 */ /* 0x000fe2000782c0ff */
[----:B------:R-:W-:-:S06]  /*5fe0*/  @!P6 IMAD R83, R70, 0x4980, R27 ;  /* 0x000049804653e824 */ /* 0x000fcc00078e021b */
[----:B-1----:R-:W1:Y:S01]  /*5ff0*/  @!P2 LDC.64 R68, c[0x0][0x380] ;  /* 0x0000e000ff44ab82 */ /* 0x002e620000000a00 */
[----:B---3--:R-:W-:-:S04]  /*6000*/  @!P6 IMAD.WIDE R82, R83, 0x4, R80 ;  /* 0x000000045352e825 */ /* 0x008fc800078e0250 */
[----:B------:R-:W-:-:S04]  /*6010*/  @!P5 IMAD R81, R70, 0x4980, R17 ;  /* 0x000049804651d824 */ /* 0x000fc800078e0211 */
[----:B0-----:R-:W-:Y:S02]  /*6020*/  @!P5 IMAD.WIDE R80, R81, 0x4, R66 ;  /* 0x000000045150d825 */ /* 0x001fe400078e0242 */
[----:B------:R-:W0:Y:S01]  /*6030*/  @!P1 LDC.64 R66, c[0x0][0x380] ;  /* 0x0000e000ff429b82 */ /* 0x000e220000000a00 */
[----:B------:R3:W-:Y:S04]  /*6040*/  STS [R74+0x20], R75 ;  /* 0x0000204b4a007388 */ /* 0x0007e80000000800 */
[----:B------:R1:W-:Y:S01]  /*6050*/  STS [R74+0x68], R135 ;  /* 0x000068874a007388 */ /* 0x0003e20000000800 */
[----:B---3--:R-:W-:Y:S02]  /*6060*/  @!P2 IMAD R75, R70, 0x4980, R21 ;  /* 0x00004980464ba824 */ /* 0x008fe400078e0215 */
[----:B-1----:R-:W-:-:S02]  /*6070*/  IMAD.MOV.U32 R135, RZ, RZ, RZ ;  /* 0x000000ffff877224 */ /* 0x002fc400078e00ff */
[----:B------:R-:W-:-:S04]  /*6080*/  @!P2 IMAD.WIDE R68, R75, 0x4, R68 ;  /* 0x000000044b44a825 */ /* 0x000fc800078e0244 */
[----:B------:R-:W-:Y:S01]  /*6090*/  IMAD.MOV.U32 R75, RZ, RZ, RZ ;  /* 0x000000ffff4b7224 */ /* 0x000fe200078e00ff */
[----:B------:R1:W3:Y:S04]  /*60a0*/  @!P2 LDG.E.CONSTANT R135, desc[UR6][R68.64] ;  /* 0x000000064487a981 */ /* 0x0002e8000c1e9900 */
[----:B------:R1:W-:Y:S04]  /*60b0*/  STS [R74+0x30], R133 ;  /* 0x000030854a007388 */ /* 0x0003e80000000800 */
[----:B------:R-:W4:Y:S01]  /*60c0*/  @!P6 LDG.E.CONSTANT R75, desc[UR6][R82.64] ;  /* 0x00000006524be981 */ /* 0x000f22000c1e9900 */
[----:B-1----:R-:W-:Y:S01]  /*60d0*/  @!P1 IMAD R69, R70, 0x4980, R22 ;  /* 0x0000498046459824 */ /* 0x002fe200078e0216 */
[----:B------:R-:W-:Y:S01]  /*60e0*/  LOP3.LUT P6, RZ, R72, R123, RZ, 0xfc, !PT ;  /* 0x0000007b48ff7212 */ /* 0x000fe200078cfcff */
[----:B------:R-:W-:-:S02]  /*60f0*/  IMAD.MOV.U32 R123, RZ, RZ, RZ ;  /* 0x000000ffff7b7224 */ /* 0x000fc400078e00ff */
[----:B------:R-:W-:Y:S02]  /*6100*/  IMAD.MOV.U32 R133, RZ, RZ, RZ ;  /* 0x000000ffff857224 */ /* 0x000fe400078e00ff */
[----:B0-----:R-:W-:-:S04]  /*6110*/  @!P1 IMAD.WIDE R66, R69, 0x4, R66 ;  /* 0x0000000445429825 */ /* 0x001fc800078e0242 */
[----:B------:R-:W5:Y:S01]  /*6120*/  @!P5 LDG.E.CONSTANT R133, desc[UR6][R80.64] ;  /* 0x000000065085d981 */ /* 0x000f62000c1e9900 */
[----:B------:R-:W-:-:S03]  /*6130*/  PLOP3.LUT P5, PT, P6, P0, PT, 0x2f, 0xf2 ;  /* 0x0000000000f2781c */ /* 0x000fc600037a0577 */
[----:B------:R0:W5:Y:S01]  /*6140*/  @!P1 LDG.E.CONSTANT R123, desc[UR6][R66.64] ;  /* 0x00000006427b9981 */ /* 0x000162000c1e9900 */
[----:B------:R-:W-:Y:S02]  /*6150*/  LOP3.LUT P1, RZ, R0, 0x20000, RZ, 0xc0, !PT ;  /* 0x0002000000ff7812 */ /* 0x000fe4000782c0ff */
[----:B------:R-:W-:-:S11]  /*6160*/  ISETP.GT.U32.OR P5, PT, R73, 0xe, P5 ;  /* 0x0000000e4900780c */ /* 0x000fd60002fa4470 */
[----:B0-----:R-:W0:Y:S02]  /*6170*/  @!P1 LDC.64 R66, c[0x0][0x380] ;  /* 0x0000e000ff429b82 */ /* 0x001e240000000a00 */
[----:B------:R-:W-:Y:S02]  /*6180*/  @!P5 IMAD R69, R111, 0x4a, RZ ;  /* 0x0000004a6f45d824 */ /* 0x000fe400078e02ff */
[----:B------:R-:W-:-:S03]  /*6190*/  @!P5 IMAD R68, R91, 0x70, R112 ;  /* 0x000000705b44d824 */ /* 0x000fc600078e0270 */
[----:B------:R-:W-:Y:S01]  /*61a0*/  @!P5 SHF.R.U32.HI R69, RZ, 0x6, R69 ;  /* 0x00000006ff45d819 */ /* 0x000fe20000011645 */
[----:B------:R-:W-:-:S04]  /*61b0*/  @!P5 IMAD R68, R68, 0x1c, R71 ;  /* 0x0000001c4444d824 */ /* 0x000fc800078e0247 */
[----:B------:R-:W-:Y:S02]  /*61c0*/  @!P5 IMAD R81, R69, 0xc4, R68 ;  /* 0x000000c44551d824 */ /* 0x000fe400078e0244 */
[----:B------:R-:W1:Y:S01]  /*61d0*/  @!P5 LDC.64 R68, c[0x0][0x380] ;  /* 0x0000e000ff44db82 */ /* 0x000e620000000a00 */
[----:B------:R-:W-:Y:S01]  /*61e0*/  LOP3.LUT P0, RZ, R0, 0x10000, RZ, 0xc0, !PT ;  /* 0x0001000000ff7812 */ /* 0x000fe2000780c0ff */
[----:B------:R-:W-:Y:S02]  /*61f0*/  @!P1 IMAD R83, R70, 0x4980, R28 ;  /* 0x0000498046539824 */ /* 0x000fe400078e021c */
[----:B------:R-:W-:Y:S02]  /*6200*/  @!P5 IMAD R81, R72, 0xe, R81 ;  /* 0x0000000e4851d824 */ /* 0x000fe400078e0251 */
[----:B0-----:R-:W-:-:S04]  /*6210*/  @!P1 IMAD.WIDE R66, R83, 0x4, R66 ;  /* 0x0000000453429825 */ /* 0x001fc800078e0242 */
[----:B------:R-:W-:Y:S02]  /*6220*/  IMAD.MOV.U32 R83, RZ, RZ, RZ ;  /* 0x000000ffff537224 */ /* 0x000fe400078e00ff */
[----:B------:R-:W-:Y:S01]  /*6230*/  @!P5 IMAD R81, R70, 0x4980, R81 ;  /* 0x000049804651d824 */ /* 0x000fe200078e0251 */
[----:B------:R-:W-:-:S03]  /*6240*/  LOP3.LUT P6, RZ, R0, 0x8000, RZ, 0xc0, !PT ;  /* 0x0000800000ff7812 */ /* 0x000fc600078cc0ff */
[----:B------:R-:W5:Y:S01]  /*6250*/  @!P1 LDG.E.CONSTANT R83, desc[UR6][R66.64] ;  /* 0x0000000642539981 */ /* 0x000f62000c1e9900 */
[----:B------:R-:W-:Y:S01]  /*6260*/  ISETP.NE.AND P1, PT, R79, RZ, PT ;  /* 0x000000ff4f00720c */ /* 0x000fe20003f25270 */
[----:B------:R-:W-:-:S04]  /*6270*/  @!P5 VIADD R81, R81, 0xfffffff1 ;  /* 0xfffffff15151d836 */ /* 0x000fc80000000000 */
[----:B-1----:R-:W-:-:S04]  /*6280*/  @!P5 IMAD.WIDE R68, R81, 0x4, R68 ;  /* 0x000000045144d825 */ /* 0x002fc800078e0244 */
[----:B------:R-:W-:-:S06]  /*6290*/  IMAD.MOV.U32 R81, RZ, RZ, RZ ;  /* 0x000000ffff517224 */ /* 0x000fcc00078e00ff */
[----:B------:R0:W5:Y:S04]  /*62a0*/  @!P5 LDG.E.CONSTANT R81, desc[UR6][R68.64] ;  /* 0x000000064451d981 */ /* 0x000168000c1e9900 */
[----:B------:R1:W-:Y:S01]  /*62b0*/  STS [R74+0x38], R119 ;  /* 0x000038774a007388 */ /* 0x0003e20000000800 */
[----:B0-----:R-:W0:Y:S01]  /*62c0*/  @!P6 LDC.64 R68, c[0x0][0x380] ;  /* 0x0000e000ff44eb82 */ /* 0x001e220000000a00 */
[----:B-1----:R-:W-:Y:S02]  /*62d0*/  @!P0 IMAD R119, R70, 0x4980, R20 ;  /* 0x0000498046778824 */ /* 0x002fe400078e0214 */
[----:B--2---:R1:W-:Y:S05]  /*62e0*/  STS [R74+0x6c], R78 ;  /* 0x00006c4e4a007388 */ /* 0x0043ea0000000800 */
[----:B-1----:R-:W1:Y:S02]  /*62f0*/  @!P0 LDC.64 R78, c[0x0][0x380] ;  /* 0x0000e000ff4e8b82 */ /* 0x002e640000000a00 */
[----:B-1----:R-:W-:-:S04]  /*6300*/  @!P0 IMAD.WIDE R78, R119, 0x4, R78 ;  /* 0x00000004774e8825 */ /* 0x002fc800078e024e */
[----:B------:R-:W-:-:S06]  /*6310*/  IMAD.MOV.U32 R119, RZ, RZ, RZ ;  /* 0x000000ffff777224 */ /* 0x000fcc00078e00ff */
[----:B------:R-:W2:Y:S01]  /*6320*/  @!P0 LDG.E.CONSTANT R119, desc[UR6][R78.64] ;  /* 0x000000064e778981 */ /* 0x000ea2000c1e9900 */
[----:B------:R-:W-:Y:S01]  /*6330*/  ISETP.NE.AND P0, PT, R77, RZ, PT ;  /* 0x000000ff4d00720c */ /* 0x000fe20003f05270 */
[----:B------:R-:W-:-:S04]  /*6340*/  @!P6 IMAD R77, R70, 0x4980, R25 ;  /* 0x00004980464de824 */ /* 0x000fc800078e0219 */
[----:B0-----:R-:W-:-:S04]  /*6350*/  @!P6 IMAD.WIDE R68, R77, 0x4, R68 ;  /* 0x000000044d44e825 */ /* 0x001fc800078e0244 */
[----:B------:R-:W-:-:S06]  /*6360*/  IMAD.MOV.U32 R77, RZ, RZ, RZ ;  /* 0x000000ffff4d7224 */ /* 0x000fcc00078e00ff */
[----:B------:R-:W2:Y:S04]  /*6370*/  @!P6 LDG.E.CONSTANT R77, desc[UR6][R68.64] ;  /* 0x00000006444de981 */ /* 0x000ea8000c1e9900 */
[----:B------:R0:W-:Y:S04]  /*6380*/  STS [R74+0x28], R137 ;  /* 0x000028894a007388 */ /* 0x0001e80000000800 */
[----:B------:R0:W-:Y:S04]  /*6390*/  STS [R74+0x70], R131 ;  /* 0x000070834a007388 */ /* 0x0001e80000000800 */
[----:B------:R0:W-:Y:S04]  /*63a0*/  STS [R74+0x78], R129 ;  /* 0x000078814a007388 */ /* 0x0001e80000000800 */
[----:B------:R0:W-:Y:S04]  /*63b0*/  STS [R74+0x7c], R97 ;  /* 0x00007c614a007388 */ /* 0x0001e80000000800 */
[----:B---3--:R0:W-:Y:S04]  /*63c0*/  STS [R74+0x74], R135 ;  /* 0x000074874a007388 */ /* 0x0081e80000000800 */
[----:B------:R0:W-:Y:S04]  /*63d0*/  STS [R74+0x80], R127 ;  /* 0x0000807f4a007388 */ /* 0x0001e80000000800 */
        /* <DEDUP_REMOVED lines=9> */
[----:B----4-:R0:W-:Y:S04]  /*6470*/  STS [R74+0xa4], R75 ;  /* 0x0000a44b4a007388 */ /* 0x0101e80000000800 */
[----:B------:R0:W-:Y:S04]  /*6480*/  STS [R74+0xa8], R143 ;  /* 0x0000a88f4a007388 */ /* 0x0001e80000000800 */
[----:B-----5:R0:W-:Y:S04]  /*6490*/  STS [R74+0xac], R133 ;  /* 0x0000ac854a007388 */ /* 0x0201e80000000800 */
        /* <DEDUP_REMOVED lines=8> */
[----:B------:R0:W-:Y:S04]  /*6520*/  STS [R74], R81 ;  /* 0x000000514a007388 */ /* 0x0001e80000000800 */
[----:B------:R0:W-:Y:S04]  /*6530*/  STS [R74+0xd0], R87 ;  /* 0x0000d0574a007388 */ /* 0x0001e80000000800 */
[----:B------:R0:W-:Y:S04]  /*6540*/  STS [R74+0xd4], R85 ;  /* 0x0000d4554a007388 */ /* 0x0001e80000000800 */
[----:B------:R0:W-:Y:S04]  /*6550*/  STS [R74+0xd8], R161 ;  /* 0x0000d8a14a007388 */ /* 0x0001e80000000800 */
[----:B------:R0:W-:Y:S04]  /*6560*/  STS [R74+0xdc], R163 ;  /* 0x0000dca34a007388 */ /* 0x0001e80000000800 */
[----:B------:R0:W-:Y:S04]  /*6570*/  STS [R74+0xe0], R165 ;  /* 0x0000e0a54a007388 */ /* 0x0001e80000000800 */
[----:B------:R0:W-:Y:S04]  /*6580*/  STS [R74+0xe4], R83 ;  /* 0x0000e4534a007388 */ /* 0x0001e80000000800 */
[----:B------:R0:W-:Y:S04]  /*6590*/  STS [R74+0xe8], R84 ;  /* 0x0000e8544a007388 */ /* 0x0001e80000000800 */
[----:B------:R0:W-:Y:S01]  /*65a0*/  STS [R74+0xf0], R88 ;  /* 0x0000f0584a007388 */ /* 0x0001e20000000800 */
[----:B------:R-:W-:Y:S01]  /*65b0*/  LOP3.LUT P6, RZ, R2, 0x40, RZ, 0xc0, !PT ;  /* 0x0000004002ff7812 */ /* 0x000fe200078cc0ff */
[----:B------:R-:W-:Y:S01]  /*65c0*/  UPLOP3.LUT UP1, UPT, UPT, UPT, UP0, 0x80, 0x8 ;  /* 0x000000000008789c */ /* 0x000fe20003f2f000 */
[----:B------:R-:W-:Y:S01]  /*65d0*/  BSSY.RECONVERGENT B0, `(.L_x_0) ;  /* 0x0000010000007945 */ /* 0x000fe20003800200 */
[----:B------:R-:W-:-:S02]  /*65e0*/  ISETP.NE.AND P4, PT, R92, RZ, PT ;  /* 0x000000ff5c00720c */ /* 0x000fc40003f85270 */
[----:B------:R-:W-:Y:S01]  /*65f0*/  ISETP.NE.AND P2, PT, R86, RZ, PT ;  /* 0x000000ff5600720c */ /* 0x000fe20003f45270 */
[----:B--2---:R0:W-:Y:S04]  /*6600*/  STS [R74+0xec], R119 ;  /* 0x0000ec774a007388 */ /* 0x0041e80000000800 */
[----:B------:R0:W-:Y:S03]  /*6610*/  STS [R74+0xf4], R77 ;  /* 0x0000f44d4a007388 */ /* 0x0001e60000000800 */
[----:B------:R-:W-:Y:S05]  /*6620*/  @P6 BRA `(.L_x_1) ;  /* 0x0000000000286947 */ /* 0x000fea0003800000 */
[----:B------:R-:W-:Y:S01]  /*6630*/  LOP3.LUT P6, RZ, R2, 0x2, RZ, 0xc0, !PT ;  /* 0x0000000202ff7812 */ /* 0x000fe200078cc0ff */
[----:B------:R-:W-:Y:S01]  /*6640*/  BSSY.RECONVERGENT B1, `(.L_x_2) ;  /* 0x0000007000017945 */ /* 0x000fe20003800200 */
[----:B------:R-:W-:-:S11]  /*6650*/  IMAD.MOV.U32 R67, RZ, RZ, RZ ;  /* 0x000000ffff437224 */ /* 0x000fd600078e00ff */
[----:B------:R-:W-:Y:S05]  /*6660*/  @P6 BRA `(.L_x_3) ;  /* 0x0000000000106947 */ /* 0x000fea0003800000 */
[----:B------:R-:W1:Y:S01]  /*6670*/  LDC.64 R66, c[0x0][0x380] ;  /* 0x0000e000ff427b82 */ /* 0x000e620000000a00 */
[----:B------:R-:W-:-:S04]  /*6680*/  IMAD R69, R70, 0x4980, R6 ;  /* 0x0000498046457824 */ /* 0x000fc800078e0206 */
[----:B-1----:R-:W-:-:S06]  /*6690*/  IMAD.WIDE R66, R69, 0x4, R66 ;  /* 0x0000000445427825 */ /* 0x002fcc00078e0242 */
[----:B------:R1:W5:Y:S02]  /*66a0*/  LDG.E.CONSTANT R67, desc[UR6][R66.64] ;  /* 0x0000000642437981 */ /* 0x000364000c1e9900 */
.L_x_3:
[----:B------:R-:W-:Y:S05]  /*66b0*/  BSYNC.RECONVERGENT B1 ;  /* 0x0000000000017941 */ /* 0x000fea0003800200 */
.L_x_2:
[----:B-----5:R2:W-:Y:S02]  /*66c0*/  STS [R74+0xf8], R67 ;  /* 0x0000f8434a007388 */ /* 0x0205e40000000800 */
.L_x_1:
[----:B------:R-:W-:Y:S05]  /*66d0*/  BSYNC.RECONVERGENT B0 ;  /* 0x0000000000007941 */ /* 0x000fea0003800200 */
.L_x_0:
[----:B------:R-:W-:Y:S01]  /*66e0*/  LOP3.LUT P6, RZ, R2, 0x20, RZ, 0xc0, !PT ;  /* 0x0000002002ff7812 */ /* 0x000fe200078cc0ff */
[----:B------:R-:W-:-:S12]  /*66f0*/  BSSY.RECONVERGENT B0, `(.L_x_4) ;  /* 0x000000c000007945 */ /* 0x000fd80003800200 */
[----:B------:R-:W-:Y:S05]  /*6700*/  @P6 BRA `(.L_x_5) ;  /* 0x0000000000286947 */ /* 0x000fea0003800000 */
[----:B------:R-:W-:Y:S01]  /*6710*/  LOP3.LUT P6, RZ, R2, 0x1, RZ, 0xc0, !PT ;  /* 0x0000000102ff7812 */ /* 0x000fe200078cc0ff */
[----:B------:R-:W-:Y:S01]  /*6720*/  BSSY.RECONVERGENT B1, `(.L_x_6) ;  /* 0x0000007000017945 */ /* 0x000fe20003800200 */
[----:B--2---:R-:W-:-:S11]  /*6730*/  IMAD.MOV.U32 R67, RZ, RZ, RZ ;  /* 0x000000ffff437224 */ /* 0x004fd600078e00ff */
[----:B------:R-:W-:Y:S05]  /*6740*/  @P6 BRA `(.L_x_7) ;  /* 0x0000000000106947 */ /* 0x000fea0003800000 */
[----:B-1----:R-:W1:Y:S01]  /*6750*/  LDC.64 R66, c[0x0][0x380] ;  /* 0x0000e000ff427b82 */ /* 0x002e620000000a00 */
[----:B------:R-:W-:-:S04]  /*6760*/  IMAD R69, R70, 0x4980, R30 ;  /* 0x0000498046457824 */ /* 0x000fc800078e021e */
[----:B-1----:R-:W-:-:S06]  /*6770*/  IMAD.WIDE R66, R69, 0x4, R66 ;  /* 0x0000000445427825 */ /* 0x002fcc00078e0242 */
[----:B------:R2:W5:Y:S02]  /*6780*/  LDG.E.CONSTANT R67, desc[UR6][R66.64] ;  /* 0x0000000642437981 */ /* 0x000564000c1e9900 */
.L_x_7:
[----:B------:R-:W-:Y:S05]  /*6790*/  BSYNC.RECONVERGENT B1 ;  /* 0x0000000000017941 */ /* 0x000fea0003800200 */
.L_x_6:
[----:B-----5:R3:W-:Y:S02]  /*67a0*/  STS [R74+0xfc], R67 ;  /* 0x0000fc434a007388 */ /* 0x0207e40000000800 */
.L_x_5:
[----:B------:R-:W-:Y:S05]  /*67b0*/  BSYNC.RECONVERGENT B0 ;  /* 0x0000000000007941 */ /* 0x000fea0003800200 */
.L_x_4:
[----:B------:R-:W-:Y:S01]  /*67c0*/  LOP3.LUT P6, RZ, R2, 0x800, RZ, 0xc0, !PT ;  /* 0x0000080002ff7812 */ /* 0x000fe200078cc0ff */
[----:B------:R-:W-:-:S12]  /*67d0*/  BSSY.RECONVERGENT B0, `(.L_x_8) ;  /* 0x0000011000007945 */ /* 0x000fd80003800200 */
[----:B------:R-:W-:Y:S05]  /*67e0*/  @P6 BRA `(.L_x_9) ;  /* 0x00000000003c6947 */ /* 0x000fea0003800000 */
[----:B------:R-:W-:Y:S01]  /*67f0*/  BSSY.RECONVERGENT B1, `(.L_x_10) ;  /* 0x000000d000017945 */ /* 0x000fe20003800200 */
[----:B--23--:R-:W-:-:S03]  /*6800*/  IMAD.MOV.U32 R67, RZ, RZ, RZ ;  /* 0x000000ffff437224 */ /* 0x00cfc600078e00ff */
[----:B------:R-:W-:Y:S05]  /*6810*/  @P5 BRA `(.L_x_11) ;  /* 0x0000000000285947 */ /* 0x000fea0003800000 */
[----:B-1----:R-:W1:Y:S01]  /*6820*/  LDC.64 R66, c[0x0][0x380] ;  /* 0x0000e000ff427b82 */ /* 0x002e620000000a00 */
[----:B------:R-:W-:Y:S02]  /*6830*/  IMAD R69, R111, 0x4a, RZ ;  /* 0x0000004a6f457824 */ /* 0x000fe400078e02ff */
[----:B------:R-:W-:-:S03]  /*6840*/  IMAD R68, R91, 0x70, R112 ;  /* 0x000000705b447824 */ /* 0x000fc600078e0270 */
[----:B------:R-:W-:Y:S01]  /*6850*/  SHF.R.U32.HI R69, RZ, 0x6, R69 ;  /* 0x00000006ff457819 */ /* 0x000fe20000011645 */
[----:B------:R-:W-:-:S04]  /*6860*/  IMAD R68, R68, 0x1c, R71 ;  /* 0x0000001c44447824 */ /* 0x000fc800078e0247 */
[----:B------:R-:W-:-:S04]  /*6870*/  IMAD R69, R69, 0xc4, R68 ;  /* 0x000000c445457824 */ /* 0x000fc800078e0244 */
[----:B------:R-:W-:-:S04]  /*6880*/  IMAD R69, R72, 0xe, R69 ;  /* 0x0000000e48457824 */ /* 0x000fc800078e0245 */
[----:B------:R-:W-:-:S04]  /*6890*/  IMAD R69, R70, 0x4980, R69 ;  /* 0x0000498046457824 */ /* 0x000fc800078e0245 */
[----:B-1----:R-:W-:-:S06]  /*68a0*/  IMAD.WIDE.U32 R66, R69, 0x4, R66 ;  /* 0x0000000445427825 */ /* 0x002fcc00078e0042 */
[----:B------:R2:W5:Y:S02]  /*68b0*/  LDG.E.CONSTANT R67, desc[UR6][R66.64+0x2d4] ;  /* 0x0002d40642437981 */ /* 0x000564000c1e9900 */
.L_x_11:
[----:B------:R-:W-:Y:S05]  /*68c0*/  BSYNC.RECONVERGENT B1 ;  /* 0x0000000000017941 */ /* 0x000fea0003800200 */
.L_x_10:
[----:B-----5:R4:W-:Y:S02]  /*68d0*/  STS [R74+0x100], R67 ;  /* 0x000100434a007388 */ /* 0x0209e40000000800 */
.L_x_9:
[----:B------:R-:W-:Y:S05]  /*68e0*/  BSYNC.RECONVERGENT B0 ;  /* 0x0000000000007941 */ /* 0x000fea0003800200 */
.L_x_8:
[----:B------:R-:W-:Y:S01]  /*68f0*/  LOP3.LUT P5, RZ, R2, 0x400, RZ, 0xc0, !PT ;  /* 0x0000040002ff7812 */ /* 0x000fe200078ac0ff */
[----:B------:R-:W-:-:S12]  /*6900*/  BSSY.RECONVERGENT B0, `(.L_x_12) ;  /* 0x000000f000007945 */ /* 0x000fd80003800200 */
[----:B------:R-:W-:Y:S05]  /*6910*/  @P5 BRA `(.L_x_13) ;  /* 0x0000000000345947 */ /* 0x000fea0003800000 */
[----:B------:R-:W-:Y:S01]  /*6920*/  LOP3.LUT P6, RZ, R76, 0xe, RZ, 0xc0, !PT ;  /* 0x0000000e4cff7812 */ /* 0x000fe200078cc0ff */
[----:B------:R-:W-:Y:S01]  /*6930*/  BSSY.RECONVERGENT B1, `(.L_x_14) ;  /* 0x000000a000017945 */ /* 0x000fe20003800200 */
[----:B------:R-:W-:Y:S01]  /*6940*/  LOP3.LUT P5, RZ, R0, 0x4000, RZ, 0xc0, !PT ;  /* 0x0000400000ff7812 */ /* 0x000fe200078ac0ff */
[----:B--234-:R-:W-:-:S03]  /*6950*/  IMAD.MOV.U32 R67, RZ, RZ, RZ ;  /* 0x000000ffff437224 */ /* 0x01cfc600078e00ff */
[----:B------:R-:W-:-:S04]  /*6960*/  PLOP3.LUT P5, PT, P5, P6, PT, 0x2f, 0xf2 ;  /* 0x0000000000f2781c */ /* 0x000fc80002fac577 */
[----:B------:R-:W-:-:S13]  /*6970*/  ISETP.GT.U32.OR P5, PT, R73, 0xe, P5 ;  /* 0x0000000e4900780c */ /* 0x000fda0002fa4470 */
[----:B------:R-:W-:Y:S05]  /*6980*/  @P5 BRA `(.L_x_15) ;  /* 0x0000000000105947 */ /* 0x000fea0003800000 */
[----:B-1----:R-:W1:Y:S01]  /*6990*/  LDC.64 R66, c[0x0][0x380] ;  /* 0x0000e000ff427b82 */ /* 0x002e620000000a00 */
[----:B------:R-:W-:-:S04]  /*69a0*/  IMAD R69, R70, 0x4980, R107 ;  /* 0x0000498046457824 */ /* 0x000fc800078e026b */
[----:B-1----:R-:W-:-:S06]  /*69b0*/  IMAD.WIDE.U32 R66, R69, 0x4, R66 ;  /* 0x0000000445427825 */ /* 0x002fcc00078e0042 */
[----:B------:R2:W5:Y:S02]  /*69c0*/  LDG.E.CONSTANT R67, desc[UR6][R66.64] ;  /* 0x0000000642437981 */ /* 0x000564000c1e9900 */
.L_x_15:
[----:B------:R-:W-:Y:S05]  /*69d0*/  BSYNC.RECONVERGENT B1 ;  /* 0x0000000000017941 */ /* 0x000fea0003800200 */
.L_x_14:
[----:B-----5:R3:W-:Y:S02]  /*69e0*/  STS [R74+0x104], R67 ;  /* 0x000104434a007388 */ /* 0x0207e40000000800 */
.L_x_13:
[----:B------:R-:W-:Y:S05]  /*69f0*/  BSYNC.RECONVERGENT B0 ;  /* 0x0000000000007941 */ /* 0x000fea0003800200 */
.L_x_12:
[----:B------:R-:W-:Y:S01]  /*6a00*/  LOP3.LUT P5, RZ, R2, 0x200, RZ, 0xc0, !PT ;  /* 0x0000020002ff7812 */ /* 0x000fe200078ac0ff */
[----:B------:R-:W-:-:S12]  /*6a10*/  BSSY.RECONVERGENT B0, `(.L_x_16) ;  /* 0x000000c000007945 */ /* 0x000fd80003800200 */
[----:B------:R-:W-:Y:S05]  /*6a20*/  @P5 BRA `(.L_x_17) ;  /* 0x0000000000285947 */ /* 0x000fea0003800000 */
[----:B------:R-:W-:Y:S01]  /*6a30*/  LOP3.LUT P5, RZ, R0, 0x1, RZ, 0xc0, !PT ;  /* 0x0000000100ff7812 */ /* 0x000fe200078ac0ff */
[----:B------:R-:W-:Y:S01]  /*6a40*/  BSSY.RECONVERGENT B1, `(.L_x_18) ;  /* 0x0000007000017945 */ /* 0x000fe20003800200 */
[----:B--234-:R-:W-:-:S11]  /*6a50*/  IMAD.MOV.U32 R67, RZ, RZ, RZ ;  /* 0x000000ffff437224 */ /* 0x01cfd600078e00ff */
[----:B------:R-:W-:Y:S05]  /*6a60*/  @P5 BRA `(.L_x_19) ;  /* 0x0000000000105947 */ /* 0x000fea0003800000 */
[----:B-1----:R-:W1:Y:S01]  /*6a70*/  LDC.64 R66, c[0x0][0x380] ;  /* 0x0000e000ff427b82 */ /* 0x002e620000000a00 */
[----:B------:R-:W-:-:S04]  /*6a80*/  IMAD R69, R70, 0x4980, R108 ;  /* 0x0000498046457824 */ /* 0x000fc800078e026c */
[----:B-1----:R-:W-:-:S06]  /*6a90*/  IMAD.WIDE.U32 R66, R69, 0x4, R66 ;  /* 0x0000000445427825 */ /* 0x002fcc00078e0042 */
[----:B------:R2:W5:Y:S02]  /*6aa0*/  LDG.E.CONSTANT R67, desc[UR6][R66.64] ;  /* 0x0000000642437981 */ /* 0x000564000c1e9900 */
.L_x_19:
[----:B------:R-:W-:Y:S05]  /*6ab0*/  BSYNC.RECONVERGENT B1 ;  /* 0x0000000000017941 */ /* 0x000fea0003800200 */
.L_x_18:
[----:B-----5:R3:W-:Y:S02]  /*6ac0*/  STS [R74+0x108], R67 ;  /* 0x000108434a007388 */ /* 0x0207e40000000800 */
.L_x_17:
[----:B------:R-:W-:Y:S05]  /*6ad0*/  BSYNC.RECONVERGENT B0 ;  /* 0x0000000000007941 */ /* 0x000fea0003800200 */
.L_x_16:
        /* <DEDUP_REMOVED lines=11> */
.L_x_23:
[----:B------:R-:W-:Y:S05]  /*6b90*/  BSYNC.RECONVERGENT B1 ;  /* 0x0000000000017941 */ /* 0x000fea0003800200 */
.L_x_22:
[----:B-----5:R3:W-:Y:S02]  /*6ba0*/  STS [R74+0x10c], R67 ;  /* 0x00010c434a007388 */ /* 0x0207e40000000800 */
.L_x_21:
[----:B------:R-:W-:Y:S05]  /*6bb0*/  BSYNC.RECONVERGENT B0 ;  /* 0x0000000000007941 */ /* 0x000fea0003800200 */
.L_x_20:
[----:B------:R-:W-:Y:S01]  /*6bc0*/  LOP3.LUT P5, RZ, R2, 0x80, RZ, 0xc0, !PT ;  /* 0x0000008002ff7812 */ /* 0x000fe200078ac0ff */
[----:B------:R-:W-:-:S12]  /*6bd0*/  BSSY.RECONVERGENT B0, `(.L_x_24) ;  /* 0x000000b000007945 */ /* 0x000fd80003800200 */
[----:B------:R-:W-:Y:S05]  /*6be0*/  @P5 BRA `(.L_x_25) ;  /* 0x0000000000245947 */ /* 0x000fea0003800000 */
[----:B------:R-:W-:Y:S01]  /*6bf0*/  BSSY.RECONVERGENT B1, `(.L_x_26) ;  /* 0x0000007000017945 */ /* 0x000fe20003800200 */
[----:B--234-:R-:W-:-:S03]  /*6c00*/  IMAD.MOV.U32 R67, RZ, RZ, RZ ;  /* 0x000000ffff437224 */ /* 0x01cfc600078e00ff */
[----:B------:R-:W-:Y:S05]  /*6c10*/  @P0 BRA `(.L_x_27) ;  /* 0x0000000000100947 */ /* 0x000fea0003800000 */
[----:B-1----:R-:W1:Y:S01]  /*6c20*/  LDC.64 R66, c[0x0][0x380] ;  /* 0x0000e000ff427b82 */ /* 0x002e620000000a00 */
[----:B------:R-:W-:-:S04]  /*6c30*/  IMAD R69, R70, 0x4980, R101 ;  /* 0x0000498046457824 */ /* 0x000fc800078e0265 */
[----:B-1----:R-:W-:-:S06]  /*6c40*/  IMAD.WIDE.U32 R66, R69, 0x4, R66 ;  /* 0x0000000445427825 */ /* 0x002fcc00078e0042 */
[----:B------:R2:W5:Y:S02]  /*6c50*/  LDG.E.CONSTANT R67, desc[UR6][R66.64] ;  /* 0x0000000642437981 */ /* 0x000564000c1e9900 */
.L_x_27:
[----:B------:R-:W-:Y:S05]  /*6c60*/  BSYNC.RECONVERGENT B1 ;  /* 0x0000000000017941 */ /* 0x000fea0003800200 */
.L_x_26:
[----:B-----5:R3:W-:Y:S02]  /*6c70*/  STS [R74+0x110], R67 ;  /* 0x000110434a007388 */ /* 0x0207e40000000800 */
.L_x_25:
[----:B------:R-:W-:Y:S05]  /*6c80*/  BSYNC.RECONVERGENT B0 ;  /* 0x0000000000007941 */ /* 0x000fea0003800200 */
.L_x_24:
        /* <DEDUP_REMOVED lines=11> */
.L_x_31:
[----:B------:R-:W-:Y:S05]  /*6d40*/  BSYNC.RECONVERGENT B1 ;  /* 0x0000000000017941 */ /* 0x000fea0003800200 */
.L_x_30:
[----:B-----5:R3:W-:Y:S02]  /*6d50*/  STS [R74+0x114], R67 ;  /* 0x000114434a007388 */ /* 0x0207e40000000800 */
.L_x_29:
[----:B------:R-:W-:Y:S05]  /*6d60*/  BSYNC.RECONVERGENT B0 ;  /* 0x0000000000007941 */ /* 0x000fea0003800200 */
.L_x_28:
        /* <DEDUP_REMOVED lines=10> */
.L_x_35:
[----:B------:R-:W-:Y:S05]  /*6e10*/  BSYNC.RECONVERGENT B1 ;  /* 0x0000000000017941 */ /* 0x000fea0003800200 */
.L_x_34:
[----:B-----5:R3:W-:Y:S02]  /*6e20*/  STS [R74+0x118], R67 ;  /* 0x000118434a007388 */ /* 0x0207e40000000800 */
.L_x_33:
[----:B------:R-:W-:Y:S05]  /*6e30*/  BSYNC.RECONVERGENT B0 ;  /* 0x0000000000007941 */ /* 0x000fea0003800200 */
.L_x_32:
        /* <DEDUP_REMOVED lines=10> */
.L_x_39:
[----:B------:R-:W-:Y:S05]  /*6ee0*/  BSYNC.RECONVERGENT B1 ;  /* 0x0000000000017941 */ /* 0x000fea0003800200 */
.L_x_38:
[----:B-----5:R3:W-:Y:S02]  /*6ef0*/  STS [R74+0x11c], R67 ;  /* 0x00011c434a007388 */ /* 0x0207e40000000800 */
.L_x_37:
[----:B------:R-:W-:Y:S05]  /*6f00*/  BSYNC.RECONVERGENT B0 ;  /* 0x0000000000007941 */ /* 0x000fea0003800200 */
.L_x_36:
        /* <DEDUP_REMOVED lines=10> */
.L_x_43:
[----:B------:R-:W-:Y:S05]  /*6fb0*/  BSYNC.RECONVERGENT B1 ;  /* 0x0000000000017941 */ /* 0x000fea0003800200 */
.L_x_42:
[----:B-----5:R3:W-:Y:S02]  /*6fc0*/  STS [R74+0x120], R67 ;  /* 0x000120434a007388 */ /* 0x0207e40000000800 */
.L_x_41:
[----:B------:R-:W-:Y:S05]  /*6fd0*/  BSYNC.RECONVERGENT B0 ;  /* 0x0000000000007941 */ /* 0x000fea0003800200 */
.L_x_40:
        /* <DEDUP_REMOVED lines=10> */
.L_x_47:
[----:B------:R-:W-:Y:S05]  /*7080*/  BSYNC.RECONVERGENT B1 ;  /* 0x0000000000017941 */ /* 0x000fea0003800200 */
.L_x_46:
[----:B-----5:R3:W-:Y:S02]  /*7090*/  STS [R74+0x124], R67 ;  /* 0x000124434a007388 */ /* 0x0207e40000000800 */
.L_x_45:
[----:B------:R-:W-:Y:S05]  /*70a0*/  BSYNC.RECONVERGENT B0 ;  /* 0x0000000000007941 */ /* 0x000fea0003800200 */
.L_x_44:
[----:B0-----:R-:W1:Y:S01]  /*70b0*/  S2R R119, SR_CTAID.Z ;  /* 0x0000000000777919 */ /* 0x001e620000002700 */
[----:B------:R-:W0:Y:S01]  /*70c0*/  LDC.64 R116, c[0x0][0x388] ;  /* 0x0000e200ff747b82 */ /* 0x000e220000000a00 */
[C---:B------:R-:W-:Y:S02]  /*70d0*/  LOP3.LUT P3, RZ, R0.reuse, 0x20000000, RZ, 0xc0, !PT ;  /* 0x2000000000ff7812 */ /* 0x040fe4000786c0ff */
[C---:B------:R-:W-:Y:S02]  /*70e0*/  LOP3.LUT P2, RZ, R0.reuse, 0x10000000, RZ, 0xc0, !PT ;  /* 0x1000000000ff7812 */ /* 0x040fe4000784c0ff */
[C---:B------:R-:W-:Y:S02]  /*70f0*/  LOP3.LUT P1, RZ, R0.reuse, 0x8000000, RZ, 0xc0, !PT ;  /* 0x0800000000ff7812 */ /* 0x040fe4000782c0ff */
[----:B------:R-:W-:Y:S01]  /*7100*/  LOP3.LUT P0, RZ, R0, 0x4000000, RZ, 0xc0, !PT ;  /* 0x0400000000ff7812 */ /* 0x000fe2000780c0ff */
[----:B-12---:R-:W-:-:S04]  /*7110*/  IMAD R66, R119, 0x3, R114 ;  /* 0x0000000377427824 */ /* 0x006fc800078e0272 */
[----:B------:R-:W-:-:S04]  /*7120*/  IMAD R66, R66, 0x2, R113 ;  /* 0x0000000242427824 */ /* 0x000fc800078e0271 */
[----:B------:R-:W-:-:S04]  /*7130*/  IMAD R66, R66, 0x6c0, RZ ;  /* 0x000006c042427824 */ /* 0x000fc800078e02ff */
[----:B---34-:R-:W-:-:S04]  /*7140*/  IMAD R67, R111, 0x3e, R66 ;  /* 0x0000003e6f437824 */ /* 0x018fc800078e0242 */
[----:B------:R-:W-:-:S04]  /*7150*/  IMAD R67, R70, 0x360, R67 ;  /* 0x0000036046437824 */ /* 0x000fc800078e0243 */
[----:B0-----:R-:W-:-:S05]  /*7160*/  IMAD.WIDE.U32 R116, R67, 0x4, R116 ;  /* 0x0000000443747825 */ /* 0x001fca00078e0074 */
[----:B------:R-:W2:Y:S04]  /*7170*/  LDG.E.CONSTANT R66, desc[UR6][R116.64] ;  /* 0x0000000674427981 */ /* 0x000ea8000c1e9900 */
[----:B------:R-:W2:Y:S04]  /*7180*/  LDG.E.CONSTANT R67, desc[UR6][R116.64+0x4] ;  /* 0x0000040674437981 */ /* 0x000ea8000c1e9900 */
[----:B------:R-:W3:Y:S04]  /*7190*/  LDG.E.CONSTANT R68, desc[UR6][R116.64+0x8] ;  /* 0x0000080674447981 */ /* 0x000ee8000c1e9900 */
[----:B------:R-:W3:Y:S04]  /*71a0*/  LDG.E.CONSTANT R69, desc[UR6][R116.64+0xc] ;  /* 0x00000c0674457981 */ /* 0x000ee8000c1e9900 */
[----:B------:R-:W4:Y:S04]  /*71b0*/  LDG.E.CONSTANT R70, desc[UR6][R116.64+0x10] ;  /* 0x0000100674467981 */ /* 0x000f28000c1e9900 */
[----:B------:R-:W4:Y:S04]  /*71c0*/  LDG.E.CONSTANT R71, desc[UR6][R116.64+0x14] ;  /* 0x0000140674477981 */ /* 0x000f28000c1e9900 */
[----:B------:R-:W5:Y:S04]  /*71d0*/  LDG.E.CONSTANT R72, desc[UR6][R116.64+0x18] ;  /* 0x0000180674487981 */ /* 0x000f68000c1e9900 */
        /* <DEDUP_REMOVED lines=16> */
[----:B------:R-:W5:Y:S01]  /*72e0*/  LDG.E.CONSTANT R89, desc[UR6][R116.64+0x5c] ;  /* 0x00005c0674597981 */ /* 0x000f62000c1e9900 */
[----:B------:R-:W-:-:S02]  /*72f0*/  VIADD R90, R90, 0x6000 ;  /* 0x000060005a5a7836 */ /* 0x000fc40000000000 */
[----:B------:R-:W-:Y:S01]  /*7300*/  IMAD R92, R91, 0x360, RZ ;  /* 0x000003605b5c7824 */ /* 0x000fe200078e02ff */
[----:B------:R-:W5:Y:S02]  /*7310*/  LDG.E.CONSTANT R94, desc[UR6][R116.64+0xd0] ;  /* 0x0000d006745e7981 */ /* 0x000f64000c1e9900 */
[----:B------:R-:W-:Y:S01]  /*7320*/  LEA R121, R93, R90, 0x18 ;  /* 0x0000005a5d797211 */ /* 0x000fe200078ec0ff */
[----:B------:R-:W-:Y:S01]  /*7330*/  IMAD R92, R111, 0x3e, R92 ;  /* 0x0000003e6f5c7824 */ /* 0x000fe200078e025c */
[----:B------:R-:W5:Y:S03]  /*7340*/  LDG.E.CONSTANT R90, desc[UR6][R116.64+0xc0] ;  /* 0x0000c006745a7981 */ /* 0x000f66000c1e9900 */
[----:B------:R-:W-:Y:S01]  /*7350*/  IMAD R118, R92, 0x4, R121 ;  /* 0x000000045c767824 */ /* 0x000fe200078e0279 */
        /* <DEDUP_REMOVED lines=8> */
[----:B------:R-:W5:Y:S04]  /*73e0*/  @!P3 LDG.E.CONSTANT R123, desc[UR6][R116.64+0xe8] ;  /* 0x0000e806747bb981 */ /* 0x000f68000c1e9900 */
[----:B------:R-:W5:Y:S04]  /*73f0*/  @!P2 LDG.E.CONSTANT R125, desc[UR6][R116.64+0xec] ;  /* 0x0000ec06747da981 */ /* 0x000f68000c1e9900 */
[----:B------:R-:W5:Y:S04]  /*7400*/  @!P1 LDG.E.CONSTANT R127, desc[UR6][R116.64+0xf0] ;  /* 0x0000f006747f9981 */ /* 0x000f68000c1e9900 */
[----:B------:R-:W5:Y:S04]  /*7410*/  @!P0 LDG.E.CONSTANT R129, desc[UR6][R116.64+0xf4] ;  /* 0x0000f40674818981 */ /* 0x000f68000c1e9900 */
[----:B--2---:R0:W-:Y:S04]  /*7420*/  STS.64 [R118], R66 ;  /* 0x0000004276007388 */ /* 0x0041e80000000a00 */
[----:B---3--:R1:W-:Y:S04]  /*7430*/  STS.64 [R118+0x8], R68 ;  /* 0x0000084476007388 */ /* 0x0083e80000000a00 */
[----:B0-----:R-:W2:Y:S04]  /*7440*/  LDG.E.CONSTANT R66, desc[UR6][R116.64+0x60] ;  /* 0x0000600674427981 */ /* 0x001ea8000c1e9900 */
[----:B----4-:R0:W-:Y:S04]  /*7450*/  STS.64 [R118+0x10], R70 ;  /* 0x0000104676007388 */ /* 0x0101e80000000a00 */
[----:B------:R-:W2:Y:S04]  /*7460*/  LDG.E.CONSTANT R67, desc[UR6][R116.64+0x64] ;  /* 0x0000640674437981 */ /* 0x000ea8000c1e9900 */
[----:B-----5:R3:W-:Y:S04]  /*7470*/  STS.64 [R118+0x18], R72 ;  /* 0x0000184876007388 */ /* 0x0207e80000000a00 */
[----:B-1----:R-:W4:Y:S04]  /*7480*/  LDG.E.CONSTANT R68, desc[UR6][R116.64+0x68] ;  /* 0x0000680674447981 */ /* 0x002f28000c1e9900 */
[----:B------:R1:W-:Y:S04]  /*7490*/  STS.64 [R118+0x20], R74 ;  /* 0x0000204a76007388 */ /* 0x0003e80000000a00 */
[----:B------:R-:W4:Y:S04]  /*74a0*/  LDG.E.CONSTANT R69, desc[UR6][R116.64+0x6c] ;  /* 0x00006c0674457981 */ /* 0x000f28000c1e9900 */
[----:B------:R5:W-:Y:S04]  /*74b0*/  STS.64 [R118+0x28], R76 ;  /* 0x0000284c76007388 */ /* 0x000be80000000a00 */
[----:B0-----:R-:W4:Y:S04]  /*74c0*/  LDG.E.CONSTANT R70, desc[UR6][R116.64+0x70] ;  /* 0x0000700674467981 */ /* 0x001f28000c1e9900 */
[----:B------:R0:W-:Y:S04]  /*74d0*/  STS.64 [R118+0x30], R78 ;  /* 0x0000304e76007388 */ /* 0x0001e80000000a00 */
[----:B------:R-:W4:Y:S04]  /*74e0*/  LDG.E.CONSTANT R71, desc[UR6][R116.64+0x74] ;  /* 0x0000740674477981 */ /* 0x000f28000c1e9900 */
[----:B------:R0:W-:Y:S04]  /*74f0*/  STS.64 [R118+0x38], R80 ;  /* 0x0000385076007388 */ /* 0x0001e80000000a00 */
[----:B---3--:R-:W3:Y:S04]  /*7500*/  LDG.E.CONSTANT R72, desc[UR6][R116.64+0x78] ;  /* 0x0000780674487981 */ /* 0x008ee8000c1e9900 */
[----:B------:R0:W-:Y:S04]  /*7510*/  STS.64 [R118+0x40], R82 ;  /* 0x0000405276007388 */ /* 0x0001e80000000a00 */
[----:B------:R-:W3:Y:S04]  /*7520*/  LDG.E.CONSTANT R73, desc[UR6][R116.64+0x7c] ;  /* 0x00007c0674497981 */ /* 0x000ee8000c1e9900 */
[----:B------:R0:W-:Y:S04]  /*7530*/  STS.64 [R118+0x48], R84 ;  /* 0x0000485476007388 */ /* 0x0001e80000000a00 */
[----:B-1----:R-:W3:Y:S04]  /*7540*/  LDG.E.CONSTANT R74, desc[UR6][R116.64+0x80] ;  /* 0x00008006744a7981 */ /* 0x002ee8000c1e9900 */
[----:B------:R1:W-:Y:S04]  /*7550*/  STS.64 [R118+0x50], R86 ;  /* 0x0000505676007388 */ /* 0x0003e80000000a00 */
[----:B------:R-:W3:Y:S04]  /*7560*/  LDG.E.CONSTANT R75, desc[UR6][R116.64+0x84] ;  /* 0x00008406744b7981 */ /* 0x000ee8000c1e9900 */
[----:B------:R1:W-:Y:S04]  /*7570*/  STS.64 [R118+0x58], R88 ;  /* 0x0000585876007388 */ /* 0x0003e80000000a00 */
[----:B-----5:R-:W5:Y:S04]  /*7580*/  LDG.E.CONSTANT R76, desc[UR6][R116.64+0x88] ;  /* 0x00008806744c7981 */ /* 0x020f68000c1e9900 */
[----:B------:R-:W5:Y:S04]  /*7590*/  LDG.E.CONSTANT R77, desc[UR6][R116.64+0x8c] ;  /* 0x00008c06744d7981 */ /* 0x000f68000c1e9900 */
[----:B0-----:R-:W5:Y:S04]  /*75a0*/  LDG.E.CONSTANT R78, desc[UR6][R116.64+0x90] ;  /* 0x00009006744e7981 */ /* 0x001f68000c1e9900 */
[----:B------:R-:W5:Y:S04]  /*75b0*/  LDG.E.CONSTANT R79, desc[UR6][R116.64+0x94] ;  /* 0x00009406744f7981 */ /* 0x000f68000c1e9900 */
[----:B------:R-:W5:Y:S04]  /*75c0*/  LDG.E.CONSTANT R80, desc[UR6][R116.64+0x98] ;  /* 0x0000980674507981 */ /* 0x000f68000c1e9900 */
[----:B------:R-:W5:Y:S04]  /*75d0*/  LDG.E.CONSTANT R81, desc[UR6][R116.64+0x9c] ;  /* 0x00009c0674517981 */ /* 0x000f68000c1e9900 */
[----:B------:R-:W5:Y:S04]  /*75e0*/  LDG.E.CONSTANT R82, desc[UR6][R116.64+0xa0] ;  /* 0x0000a00674527981 */ /* 0x000f68000c1e9900 */
[----:B------:R-:W5:Y:S04]  /*75f0*/  LDG.E.CONSTANT R83, desc[UR6][R116.64+0xa4] ;  /* 0x0000a40674537981 */ /* 0x000f68000c1e9900 */
[----:B------:R-:W5:Y:S04]  /*7600*/  LDG.E.CONSTANT R84, desc[UR6][R116.64+0xa8] ;  /* 0x0000a80674547981 */ /* 0x000f68000c1e9900 */
[----:B------:R-:W5:Y:S04]  /*7610*/  LDG.E.CONSTANT R85, desc[UR6][R116.64+0xac] ;  /* 0x0000ac0674557981 */ /* 0x000f68000c1e9900 */
[----:B-1----:R-:W5:Y:S04]  /*7620*/  LDG.E.CONSTANT R86, desc[UR6][R116.64+0xb0] ;  /* 0x0000b00674567981 */ /* 0x002f68000c1e9900 */
[----:B------:R-:W5:Y:S04]  /*7630*/  LDG.E.CONSTANT R87, desc[UR6][R116.64+0xb4] ;  /* 0x0000b40674577981 */ /* 0x000f68000c1e9900 */
[----:B------:R-:W5:Y:S04]  /*7640*/  LDG.E.CONSTANT R88, desc[UR6][R116.64+0xb8] ;  /* 0x0000b80674587981 */ /* 0x000f68000c1e9900 */
[----:B------:R-:W5:Y:S04]  /*7650*/  LDG.E.CONSTANT R89, desc[UR6][R116.64+0xbc] ;  /* 0x0000bc0674597981 */ /* 0x000f68000c1e9900 */
[----:B------:R-:W-:Y:S04]  /*7660*/  STS.64 [R118+0xc0], R90 ;  /* 0x0000c05a76007388 */ /* 0x000fe80000000a00 */
[----:B------:R-:W-:Y:S04]  /*7670*/  STS.64 [R118+0xc8], R92 ;  /* 0x0000c85c76007388 */ /* 0x000fe80000000a00 */
[----:B------:R-:W-:Y:S04]  /*7680*/  STS.64 [R118+0xd0], R94 ;  /* 0x0000d05e76007388 */ /* 0x000fe80000000a00 */
[----:B------:R-:W-:Y:S04]  /*7690*/  STS.64 [R118+0xd8], R96 ;  /* 0x0000d86076007388 */ /* 0x000fe80000000a00 */
[----:B------:R-:W-:Y:S04]  /*76a0*/  STS.64 [R118+0xe0], R98 ;  /* 0x0000e06276007388 */ /* 0x000fe80000000a00 */
[----:B------:R-:W-:Y:S04]  /*76b0*/  @!P3 STS [R118+0xe8], R123 ;  /* 0x0000e87b7600b388 */ /* 0x000fe80000000800 */
[----:B------:R-:W-:Y:S04]  /*76c0*/  @!P2 STS [R118+0xec], R125 ;  /* 0x0000ec7d7600a388 */ /* 0x000fe80000000800 */
[----:B------:R-:W-:Y:S04]  /*76d0*/  @!P1 STS [R118+0xf0], R127 ;  /* 0x0000f07f76009388 */ /* 0x000fe80000000800 */
[----:B------:R-:W-:Y:S01]  /*76e0*/  @!P0 STS [R118+0xf4], R129 ;  /* 0x0000f48176008388 */ /* 0x000fe20000000800 */
[----:B------:R-:W-:-:S03]  /*76f0*/  UMOV UR4, 0x100 ;  /* 0x0000010000047882 */ /* 0x000fc60000000000 */
[----:B--2---:R-:W-:Y:S04]  /*7700*/  STS.64 [R118+0x60], R66 ;  /* 0x0000604276007388 */ /* 0x004fe80000000a00 */
[----:B----4-:R0:W-:Y:S04]  /*7710*/  STS.64 [R118+0x68], R68 ;  /* 0x0000684476007388 */ /* 0x0101e80000000a00 */
[----:B------:R1:W-:Y:S04]  /*7720*/  STS.64 [R118+0x70], R70 ;  /* 0x0000704676007388 */ /* 0x0003e80000000a00 */
[----:B---3--:R1:W-:Y:S04]  /*7730*/  STS.64 [R118+0x78], R72 ;  /* 0x0000784876007388 */ /* 0x0083e80000000a00 */
[----:B------:R1:W-:Y:S04]  /*7740*/  STS.64 [R118+0x80], R74 ;  /* 0x0000804a76007388 */ /* 0x0003e80000000a00 */
[----:B-----5:R1:W-:Y:S04]  /*7750*/  STS.64 [R118+0x88], R76 ;  /* 0x0000884c76007388 */ /* 0x0203e80000000a00 */
[----:B------:R1:W-:Y:S04]  /*7760*/  STS.64 [R118+0x90], R78 ;  /* 0x0000904e76007388 */ /* 0x0003e80000000a00 */
[----:B------:R1:W-:Y:S04]  /*7770*/  STS.64 [R118+0x98], R80 ;  /* 0x0000985076007388 */ /* 0x0003e80000000a00 */
[----:B------:R1:W-:Y:S04]  /*7780*/  STS.64 [R118+0xa0], R82 ;  /* 0x0000a05276007388 */ /* 0x0003e80000000a00 */
[----:B------:R1:W-:Y:S04]  /*7790*/  STS.64 [R118+0xa8], R84 ;  /* 0x0000a85476007388 */ /* 0x0003e80000000a00 */
[----:B------:R1:W-:Y:S04]  /*77a0*/  STS.64 [R118+0xb0], R86 ;  /* 0x0000b05676007388 */ /* 0x0003e80000000a00 */
[----:B------:R1:W-:Y:S01]  /*77b0*/  STS.64 [R118+0xb8], R88 ;  /* 0x0000b85876007388 */ /* 0x0003e20000000a00 */
[----:B0-----:R-:W-:-:S02]  /*77c0*/  IMAD R68, R113, 0x10, R111 ;  /* 0x0000001071447824 */ /* 0x001fc400078e026f */
[----:B------:R-:W-:Y:S02]  /*77d0*/  IMAD R66, R114, 0x1b00, R121 ;  /* 0x00001b0072427824 */ /* 0x000fe400078e0279 */
[----:B------:R-:W-:Y:S02]  /*77e0*/  IMAD.U32 R115, R68, 0x4, R115 ;  /* 0x0000000444737824 */ /* 0x000fe400078e0073 */
[----:B------:R-:W-:Y:S01]  /*77f0*/  VIADD R66, R66, 0xdc4 ;  /* 0x00000dc442427836 */ /* 0x000fe20000000000 */
[----:B------:R-:W-:Y:S06]  /*7800*/  BAR.SYNC.DEFER_BLOCKING 0x0 ;  /* 0x0000000000007b1d */ /* 0x000fec0000010000 */
.L_x_48:
[----:B------:R-:W-:Y:S04]  /*7810*/  LDS R67, [R115+UR4+-0x100] ;  /* 0xffff000473437984 */ /* 0x000fe80008000800 */
[----:B------:R-:W0:Y:S04]  /*7820*/  LDS R69, [R66+-0xdc4] ;  /* 0xfff23c0042457984 */ /* 0x000e280000000800 */
[----:B-1----:R-:W1:Y:S04]  /*7830*/  LDS R70, [R66+-0x44] ;  /* 0xffffbc0042467984 */ /* 0x002e680000000800 */
[----:B------:R-:W-:Y:S04]  /*7840*/  LDS R68, [R115+UR4] ;  /* 0x0000000473447984 */ /* 0x000fe80008000800 */
[----:B------:R-:W2:Y:S04]  /*7850*/  LDS R71, [R66+-0xda0] ;  /* 0xfff2600042477984 */ /* 0x000ea80000000800 */
[----:B------:R-:W3:Y:S04]  /*7860*/  LDS R73, [R66+-0x20] ;  /* 0xffffe00042497984 */ /* 0x000ee80000000800 */
[----:B------:R-:W-:Y:S04]  /*7870*/  LDS R72, [R115+UR4+-0xfc] ;  /* 0xffff040473487984 */ /* 0x000fe80008000800 */
[----:B------:R-:W4:Y:S04]  /*7880*/  LDS R75, [R66+-0xdc0] ;  /* 0xfff24000424b7984 */ /* 0x000f280000000800 */
[----:B------:R-:W5:Y:S04]  /*7890*/  LDS R79, [R66+-0x40] ;  /* 0xffffc000424f7984 */ /* 0x000f680000000800 */
[----:B------:R-:W-:Y:S04]  /*78a0*/  LDS R74, [R115+UR4+0x4] ;  /* 0x00000404734a7984 */ /* 0x000fe80008000800 */
[----:B------:R-:W5:Y:S04]  /*78b0*/  LDS R77, [R66+-0xd9c] ;  /* 0xfff26400424d7984 */ /* 0x000f680000000800 */
[----:B------:R-:W5:Y:S01]  /*78c0*/  LDS R81, [R66+-0x1c] ;  /* 0xffffe40042517984 */ /* 0x000f620000000800 */
[----:B0-----:R-:W-:-:S03]  /*78d0*/  FFMA R69, R67, R69, R110 ;  /* 0x0000004543457223 */ /* 0x001fc6000000006e */
[----:B------:R-:W-:Y:S01]  /*78e0*/  LDS R76, [R115+UR4+-0xf8] ;  /* 0xffff0804734c7984 */ /* 0x000fe20008000800 */
[----:B-1----:R-:W-:-:S03]  /*78f0*/  FFMA R70, R67, R70, R109 ;  /* 0x0000004643467223 */ /* 0x002fc6000000006d */
[----:B------:R-:W0:Y:S04]  /*7900*/  LDS R80, [R66+-0xdbc] ;  /* 0xfff2440042507984 */ /* 0x000e280000000800 */
[----:B------:R-:W1:Y:S01]  /*7910*/  LDS R82, [R66+-0x3c] ;  /* 0xffffc40042527984 */ /* 0x000e620000000800 */
[----:B--2---:R-:W-:-:S03]  /*7920*/  FFMA R69, R68, R71, R69 ;  /* 0x0000004744457223 */ /* 0x004fc60000000045 */
[----:B------:R-:W-:Y:S01]  /*7930*/  LDS R78, [R115+UR4+0x8] ;  /* 0x00000804734e7984 */ /* 0x000fe20008000800 */
[----:B---3--:R-:W-:-:S03]  /*7940*/  FFMA R70, R68, R73, R70 ;  /* 0x0000004944467223 */ /* 0x008fc60000000046 */
[----:B------:R-:W2:Y:S04]  /*7950*/  LDS R83, [R66+-0xd98] ;  /* 0xfff2680042537984 */ /* 0x000ea80000000800 */
[----:B------:R-:W3:Y:S01]  /*7960*/  LDS R85, [R66+-0x18] ;  /* 0xffffe80042557984 */ /* 0x000ee20000000800 */
[----:B----4-:R-:W-:-:S03]  /*7970*/  FFMA R69, R72, R75, R69 ;  /* 0x0000004b48457223 */ /* 0x010fc60000000045 */
[----:B------:R-:W-:Y:S01]  /*7980*/  LDS R84, [R115+UR4+-0xc0] ;  /* 0xffff400473547984 */ /* 0x000fe20008000800 */
[----:B-----5:R-:W-:-:S03]  /*7990*/  FFMA R79, R72, R79, R70 ;  /* 0x0000004f484f7223 */ /* 0x020fc60000000046 */
[----:B------:R-:W4:Y:S04]  /*79a0*/  LDS R86, [R66+-0xdb8] ;  /* 0xfff2480042567984 */ /* 0x000f280000000800 */
[----:B------:R-:W5:Y:S01]  /*79b0*/  LDS R87, [R66+-0x38] ;  /* 0xffffc80042577984 */ /* 0x000f620000000800 */
[----:B------:R-:W-:-:S03]  /*79c0*/  FFMA R69, R74, R77, R69 ;  /* 0x0000004d4a457223 */ /* 0x000fc60000000045 */
[----:B------:R-:W-:Y:S01]  /*79d0*/  LDS R67, [R115+UR4+0x40] ;  /* 0x0000400473437984 */ /* 0x000fe20008000800 */
[----:B------:R-:W-:-:S03]  /*79e0*/  FFMA R79, R74, R81, R79 ;  /* 0x000000514a4f7223 */ /* 0x000fc6000000004f */
        /* <DEDUP_REMOVED lines=49> */
[----:B---3--:R-:W-:Y:S01]  /*7d00*/  FFMA R68, R78, R95, R68 ;  /* 0x0000005f4e447223 */ /* 0x008fe20000000044 */
[----:B------:R-:W-:Y:S02]  /*7d10*/  UIADD3 UR4, UPT, UPT, UR4, 0x200, URZ ;  /* 0x0000020004047890 */ /* 0x000fe4000fffe0ff */
[----:B------:R-:W2:Y:S02]  /*7d20*/  LDS R110, [R66+-0xd80] ;  /* 0xfff28000426e7984 */ /* 0x000ea40000000800 */
[----:B------:R-:W-:Y:S02]  /*7d30*/  UISETP.NE.AND UP0, UPT, UR4, 0x6100, UPT ;  /* 0x000061000400788c */ /* 0x000fe4000bf05270 */
[----:B------:R3:W2:Y:S01]  /*7d40*/  LDS R84, [R66] ;  /* 0x0000000042547984 */ /* 0x0006a20000000800 */
[C---:B----4-:R-:W-:Y:S01]  /*7d50*/  FFMA R92, R90.reuse, R92, R67 ;  /* 0x0000005c5a5c7223 */ /* 0x050fe20000000043 */
[----:B-----5:R-:W-:Y:S01]  /*7d60*/  FFMA R97, R90, R97, R68 ;  /* 0x000000615a617223 */ /* 0x020fe20000000044 */
[----:B---3--:R-:W-:-:S02]  /*7d70*/  VIADD R66, R66, 0x48 ;  /* 0x0000004842427836 */ /* 0x008fc40000000000 */
[C---:B------:R-:W-:Y:S01]  /*7d80*/  FFMA R92, R69.reuse, R94, R92 ;  /* 0x0000005e455c7223 */ /* 0x040fe2000000005c */
[----:B------:R-:W-:-:S03]  /*7d90*/  FFMA R96, R69, R96, R97 ;  /* 0x0000006045607223 */ /* 0x000fc60000000061 */
[C---:B0-----:R-:W-:Y:S01]  /*7da0*/  FFMA R92, R79.reuse, R87, R92 ;  /* 0x000000574f5c7223 */ /* 0x041fe2000000005c */
[----:B-1----:R-:W-:-:S03]  /*7db0*/  FFMA R99, R79, R99, R96 ;  /* 0x000000634f637223 */ /* 0x002fc60000000060 */
[C---:B--2---:R-:W-:Y:S01]  /*7dc0*/  FFMA R110, R109.reuse, R110, R92 ;  /* 0x0000006e6d6e7223 */ /* 0x044fe2000000005c */
[----:B------:R-:W-:Y:S01]  /*7dd0*/  FFMA R109, R109, R84, R99 ;  /* 0x000000546d6d7223 */ /* 0x000fe20000000063 */
[----:B------:R-:W-:Y:S06]  /*7de0*/  BRA.U UP0, `(.L_x_48) ;  /* 0xfffffff900887547 */ /* 0x000fec000b83ffff */
[----:B------:R-:W-:Y:S01]  /*7df0*/  IMAD.MOV.U32 R70, RZ, RZ, 0x1 ;  /* 0x00000001ff467424 */ /* 0x000fe200078e00ff */
[----:B------:R-:W-:Y:S01]  /*7e00*/  UPLOP3.LUT UP0, UPT, UPT, UPT, UPT, 0x40, 0x4 ;  /* 0x000000000004789c */ /* 0x000fe20003f0e870 */
[----:B------:R-:W-:Y:S10]  /*7e10*/  BRA.U UP1, `(.L_x_49) ;  /* 0xffffffb101f87547 */ /* 0x000ff4000b83ffff */
[----:B------:R-:W0:Y:S01]  /*7e20*/  LDC.64 R2, c[0x0][0x390] ;  /* 0x0000e400ff027b82 */ /* 0x000e220000000a00 */
[----:B------:R-:W-:-:S04]  /*7e30*/  IMAD R114, R114, 0x188, R111 ;  /* 0x0000018872727824 */ /* 0x000fc800078e026f */
[----:B------:R-:W-:-:S04]  /*7e40*/  IMAD R119, R119, 0x498, R114 ;  /* 0x0000049877777824 */ /* 0x000fc800078e0272 */
[----:B------:R-:W-:-:S04]  /*7e50*/  IMAD R112, R112, 0x1c, R119 ;  /* 0x0000001c70707824 */ /* 0x000fc800078e0277 */
[----:B------:R-:W-:-:S04]  /*7e60*/  IMAD R113, R113, 0xe, R112 ;  /* 0x0000000e71717824 */ /* 0x000fc800078e0270 */
[----:B0-----:R-:W-:-:S05]  /*7e70*/  IMAD.WIDE.U32 R2, R113, 0x4, R2 ;  /* 0x0000000471027825 */ /* 0x001fca00078e0002 */
[----:B------:R-:W-:Y:S04]  /*7e80*/  STG.E desc[UR6][R2.64], R110 ;  /* 0x0000006e02007986 */ /* 0x000fe8000c101906 */
[----:B------:R-:W-:Y:S01]  /*7e90*/  STG.E desc[UR6][R2.64+0x310], R109 ;  /* 0x0003106d02007986 */ /* 0x000fe2000c101906 */
[----:B------:R-:W-:Y:S05]  /*7ea0*/  EXIT ;  /* 0x000000000000794d */ /* 0x000fea0003800000 */
.L_x_50:
[----:B------:R-:W-:-:S00]  /*7eb0*/  BRA `(.L_x_50) ;  /* 0xfffffffc00fc7947 */ /* 0x000fc0000383ffff */
[----:B------:R-:W-:-:S00]  /*7ec0*/  NOP ;  /* 0x0000000000007918 */ /* 0x000fc00000000000 */
        /* <DEDUP_REMOVED lines=11> */
.L_x_51:


//--------------------- .nv.shared.default_function_kernel0 --------------------------
	.section	.nv.shared.default_function_kernel0,"aw",@nobits
	.sectionflags	@""
	.align	4
.nv.shared.default_function_kernel0:
	.zero		46336


//--------------------- .nv.shared.reserved.0     --------------------------
	.section	.nv.shared.reserved.0,"aw",@nobits
	.weak		__nv_reservedSMEM_offset_0_alias
	.size		__nv_reservedSMEM_offset_0_alias, 0, 64
	.other		__nv_reservedSMEM_offset_0_alias,@"STO_CUDA_RESERVED_SHARED STV_DEFAULT"
__nv_reservedSMEM_offset_0_alias:
	.zero		0
	.zero		64


//--------------------- .nv.constant0.default_function_kernel0 --------------------------
	.section	.nv.constant0.default_function_kernel0,"a",@progbits
	.sectionflags	@""
	.align	4
.nv.constant0.default_function_kernel0:
	.zero		920


//--------------------- SYMBOLS --------------------------

	.type		.nv.reservedSmem.offset0,@object
	.size		.nv.reservedSmem.offset0,0x4
	.type		.nv.reservedSmem.cap,@object
	.size		.nv.reservedSmem.cap,0x4
